//
// Generated by NVIDIA NVVM Compiler
//
// Compiler Build ID: CL-36424714
// Cuda compilation tools, release 13.0, V13.0.88
// Based on NVVM 20.0.0
//

.version 9.0
.target sm_100
.address_size 64

	// .globl	_Z8pagerankPfS_S_Pii

.visible .entry _Z8pagerankPfS_S_Pii(
	.param .u64 .ptr .align 1 _Z8pagerankPfS_S_Pii_param_0,
	.param .u64 .ptr .align 1 _Z8pagerankPfS_S_Pii_param_1,
	.param .u64 .ptr .align 1 _Z8pagerankPfS_S_Pii_param_2,
	.param .u64 .ptr .align 1 _Z8pagerankPfS_S_Pii_param_3,
	.param .u32 _Z8pagerankPfS_S_Pii_param_4
)
{
	.reg .pred 	%p<27>;
	.reg .b32 	%r<32>;
	.reg .b32 	%f<112>;
	.reg .b64 	%rd<52>;
	.reg .b64 	%fd<12>;

	ld.param.u64 	%rd24, [_Z8pagerankPfS_S_Pii_param_0];
	ld.param.u64 	%rd25, [_Z8pagerankPfS_S_Pii_param_1];
	ld.param.u32 	%r15, [_Z8pagerankPfS_S_Pii_param_4];
	cvta.to.global.u64 	%rd1, %rd25;
	cvta.to.global.u64 	%rd2, %rd24;
	mov.u32 	%r16, %ctaid.x;
	mov.u32 	%r17, %ntid.x;
	mov.u32 	%r18, %tid.x;
	mad.lo.s32 	%r1, %r16, %r17, %r18;
	setp.ge.s32 	%p1, %r1, %r15;
	@%p1 bra 	$L__BB0_45;
	setp.lt.s32 	%p2, %r15, 1;
	mov.f64 	%fd11, 0d0000000000000000;
	@%p2 bra 	$L__BB0_43;
	and.b32  	%r2, %r15, 7;
	setp.lt.u32 	%p3, %r15, 8;
	mov.f32 	%f91, 0f00000000;
	mov.b32 	%r30, 0;
	@%p3 bra 	$L__BB0_21;
	and.b32  	%r30, %r15, 2147483640;
	neg.s32 	%r28, %r30;
	mul.wide.u32 	%rd3, %r15, 28;
	mul.wide.u32 	%rd4, %r15, 24;
	mul.wide.u32 	%rd5, %r15, 20;
	mul.wide.u32 	%rd6, %r15, 16;
	mul.wide.u32 	%rd7, %r15, 12;
	mul.wide.u32 	%rd8, %r15, 8;
	add.s64 	%rd51, %rd1, 16;
	mul.wide.u32 	%rd10, %r15, 4;
	mov.f32 	%f91, 0f00000000;
	mov.u32 	%r27, %r1;
$L__BB0_4:
	.pragma "nounroll";
	mul.wide.s32 	%rd26, %r27, 4;
	add.s64 	%rd12, %rd2, %rd26;
	ld.global.f32 	%f2, [%rd12];
	setp.leu.f32 	%p4, %f2, 0f00000000;
	@%p4 bra 	$L__BB0_6;
	ld.global.f32 	%f57, [%rd51+-16];
	div.rn.f32 	%f58, %f57, %f2;
	add.f32 	%f91, %f91, %f58;
$L__BB0_6:
	add.s64 	%rd27, %rd12, %rd10;
	ld.global.f32 	%f5, [%rd27];
	setp.leu.f32 	%p5, %f5, 0f00000000;
	@%p5 bra 	$L__BB0_8;
	ld.global.f32 	%f59, [%rd51+-12];
	div.rn.f32 	%f60, %f59, %f5;
	add.f32 	%f91, %f91, %f60;
$L__BB0_8:
	add.s64 	%rd28, %rd12, %rd8;
	ld.global.f32 	%f8, [%rd28];
	setp.leu.f32 	%p6, %f8, 0f00000000;
	@%p6 bra 	$L__BB0_10;
	ld.global.f32 	%f61, [%rd51+-8];
	div.rn.f32 	%f62, %f61, %f8;
	add.f32 	%f91, %f91, %f62;
$L__BB0_10:
	add.s64 	%rd29, %rd12, %rd7;
	ld.global.f32 	%f11, [%rd29];
	setp.leu.f32 	%p7, %f11, 0f00000000;
	@%p7 bra 	$L__BB0_12;
	ld.global.f32 	%f63, [%rd51+-4];
	div.rn.f32 	%f64, %f63, %f11;
	add.f32 	%f91, %f91, %f64;
$L__BB0_12:
	add.s64 	%rd30, %rd12, %rd6;
	ld.global.f32 	%f14, [%rd30];
	setp.leu.f32 	%p8, %f14, 0f00000000;
	@%p8 bra 	$L__BB0_14;
	ld.global.f32 	%f65, [%rd51];
	div.rn.f32 	%f66, %f65, %f14;
	add.f32 	%f91, %f91, %f66;
$L__BB0_14:
	add.s64 	%rd31, %rd12, %rd5;
	ld.global.f32 	%f17, [%rd31];
	setp.leu.f32 	%p9, %f17, 0f00000000;
	@%p9 bra 	$L__BB0_16;
	ld.global.f32 	%f67, [%rd51+4];
	div.rn.f32 	%f68, %f67, %f17;
	add.f32 	%f91, %f91, %f68;
$L__BB0_16:
	add.s64 	%rd32, %rd12, %rd4;
	ld.global.f32 	%f20, [%rd32];
	setp.leu.f32 	%p10, %f20, 0f00000000;
	@%p10 bra 	$L__BB0_18;
	ld.global.f32 	%f69, [%rd51+8];
	div.rn.f32 	%f70, %f69, %f20;
	add.f32 	%f91, %f91, %f70;
$L__BB0_18:
	add.s64 	%rd33, %rd12, %rd3;
	ld.global.f32 	%f23, [%rd33];
	setp.leu.f32 	%p11, %f23, 0f00000000;
	@%p11 bra 	$L__BB0_20;
	ld.global.f32 	%f71, [%rd51+12];
	div.rn.f32 	%f72, %f71, %f23;
	add.f32 	%f91, %f91, %f72;
$L__BB0_20:
	add.s32 	%r28, %r28, 8;
	shl.b32 	%r21, %r15, 3;
	add.s32 	%r27, %r27, %r21;
	add.s64 	%rd51, %rd51, 32;
	setp.ne.s32 	%p12, %r28, 0;
	@%p12 bra 	$L__BB0_4;
$L__BB0_21:
	setp.eq.s32 	%p13, %r2, 0;
	@%p13 bra 	$L__BB0_42;
	and.b32  	%r10, %r15, 3;
	setp.lt.u32 	%p14, %r2, 4;
	@%p14 bra 	$L__BB0_32;
	mad.lo.s32 	%r22, %r30, %r15, %r1;
	mul.wide.s32 	%rd34, %r22, 4;
	add.s64 	%rd14, %rd2, %rd34;
	ld.global.f32 	%f28, [%rd14];
	setp.leu.f32 	%p15, %f28, 0f00000000;
	mul.wide.u32 	%rd35, %r30, 4;
	add.s64 	%rd15, %rd1, %rd35;
	@%p15 bra 	$L__BB0_25;
	ld.global.f32 	%f74, [%rd15];
	div.rn.f32 	%f75, %f74, %f28;
	add.f32 	%f91, %f91, %f75;
$L__BB0_25:
	mul.wide.u32 	%rd16, %r15, 4;
	add.s64 	%rd17, %rd14, %rd16;
	ld.global.f32 	%f31, [%rd17];
	setp.leu.f32 	%p16, %f31, 0f00000000;
	@%p16 bra 	$L__BB0_27;
	ld.global.f32 	%f76, [%rd15+4];
	div.rn.f32 	%f77, %f76, %f31;
	add.f32 	%f91, %f91, %f77;
$L__BB0_27:
	add.s64 	%rd18, %rd17, %rd16;
	ld.global.f32 	%f34, [%rd18];
	setp.leu.f32 	%p17, %f34, 0f00000000;
	@%p17 bra 	$L__BB0_29;
	ld.global.f32 	%f78, [%rd15+8];
	div.rn.f32 	%f79, %f78, %f34;
	add.f32 	%f91, %f91, %f79;
$L__BB0_29:
	add.s64 	%rd36, %rd18, %rd16;
	ld.global.f32 	%f37, [%rd36];
	setp.leu.f32 	%p18, %f37, 0f00000000;
	@%p18 bra 	$L__BB0_31;
	ld.global.f32 	%f80, [%rd15+12];
	div.rn.f32 	%f81, %f80, %f37;
	add.f32 	%f91, %f91, %f81;
$L__BB0_31:
	add.s32 	%r30, %r30, 4;
$L__BB0_32:
	setp.eq.s32 	%p19, %r10, 0;
	@%p19 bra 	$L__BB0_42;
	setp.eq.s32 	%p20, %r10, 1;
	@%p20 bra 	$L__BB0_39;
	mad.lo.s32 	%r23, %r30, %r15, %r1;
	mul.wide.s32 	%rd37, %r23, 4;
	add.s64 	%rd19, %rd2, %rd37;
	ld.global.f32 	%f42, [%rd19];
	setp.leu.f32 	%p21, %f42, 0f00000000;
	mul.wide.u32 	%rd38, %r30, 4;
	add.s64 	%rd20, %rd1, %rd38;
	@%p21 bra 	$L__BB0_36;
	ld.global.f32 	%f83, [%rd20];
	div.rn.f32 	%f84, %f83, %f42;
	add.f32 	%f91, %f91, %f84;
$L__BB0_36:
	mul.wide.u32 	%rd39, %r15, 4;
	add.s64 	%rd40, %rd19, %rd39;
	ld.global.f32 	%f45, [%rd40];
	setp.leu.f32 	%p22, %f45, 0f00000000;
	@%p22 bra 	$L__BB0_38;
	ld.global.f32 	%f85, [%rd20+4];
	div.rn.f32 	%f86, %f85, %f45;
	add.f32 	%f91, %f91, %f86;
$L__BB0_38:
	add.s32 	%r30, %r30, 2;
$L__BB0_39:
	and.b32  	%r24, %r15, 1;
	setp.eq.b32 	%p23, %r24, 1;
	not.pred 	%p24, %p23;
	@%p24 bra 	$L__BB0_42;
	mad.lo.s32 	%r25, %r30, %r15, %r1;
	mul.wide.s32 	%rd41, %r25, 4;
	add.s64 	%rd42, %rd2, %rd41;
	ld.global.f32 	%f50, [%rd42];
	setp.leu.f32 	%p25, %f50, 0f00000000;
	@%p25 bra 	$L__BB0_42;
	mul.wide.u32 	%rd43, %r30, 4;
	add.s64 	%rd44, %rd1, %rd43;
	ld.global.f32 	%f87, [%rd44];
	div.rn.f32 	%f88, %f87, %f50;
	add.f32 	%f91, %f91, %f88;
$L__BB0_42:
	cvt.f64.f32 	%fd5, %f91;
	mul.f64 	%fd11, %fd5, 0d3FEB333333333333;
$L__BB0_43:
	ld.param.u64 	%rd50, [_Z8pagerankPfS_S_Pii_param_3];
	ld.param.u64 	%rd49, [_Z8pagerankPfS_S_Pii_param_2];
	cvt.rn.f64.s32 	%fd6, %r15;
	mov.f64 	%fd7, 0d3FC3333333333334;
	div.rn.f64 	%fd3, %fd7, %fd6;
	add.f64 	%fd8, %fd3, %fd11;
	cvt.rn.f32.f64 	%f53, %fd8;
	cvta.to.global.u64 	%rd45, %rd49;
	mul.wide.s32 	%rd46, %r1, 4;
	add.s64 	%rd21, %rd45, %rd46;
	st.global.f32 	[%rd21], %f53;
	cvta.to.global.u64 	%rd47, %rd50;
	add.s64 	%rd48, %rd47, %rd46;
	ld.global.u32 	%r26, [%rd48];
	setp.ne.s32 	%p26, %r26, 1;
	@%p26 bra 	$L__BB0_45;
	cvt.f64.f32 	%fd9, %f53;
	add.f64 	%fd10, %fd3, %fd9;
	cvt.rn.f32.f64 	%f89, %fd10;
	st.global.f32 	[%rd21], %f89;
$L__BB0_45:
	ret;

}
	// .globl	_Z8pagerankPfPiS0_S_S_S0_i
.visible .entry _Z8pagerankPfPiS0_S_S_S0_i(
	.param .u64 .ptr .align 1 _Z8pagerankPfPiS0_S_S_S0_i_param_0,
	.param .u64 .ptr .align 1 _Z8pagerankPfPiS0_S_S_S0_i_param_1,
	.param .u64 .ptr .align 1 _Z8pagerankPfPiS0_S_S_S0_i_param_2,
	.param .u64 .ptr .align 1 _Z8pagerankPfPiS0_S_S_S0_i_param_3,
	.param .u64 .ptr .align 1 _Z8pagerankPfPiS0_S_S_S0_i_param_4,
	.param .u64 .ptr .align 1 _Z8pagerankPfPiS0_S_S_S0_i_param_5,
	.param .u32 _Z8pagerankPfPiS0_S_S_S0_i_param_6
)
{
	.reg .pred 	%p<12>;
	.reg .b32 	%r<47>;
	.reg .b32 	%f<84>;
	.reg .b64 	%rd<62>;
	.reg .b64 	%fd<12>;

	ld.param.u64 	%rd10, [_Z8pagerankPfPiS0_S_S_S0_i_param_0];
	ld.param.u64 	%rd7, [_Z8pagerankPfPiS0_S_S_S0_i_param_1];
	ld.param.u64 	%rd11, [_Z8pagerankPfPiS0_S_S_S0_i_param_2];
	ld.param.u64 	%rd12, [_Z8pagerankPfPiS0_S_S_S0_i_param_3];
	ld.param.u64 	%rd8, [_Z8pagerankPfPiS0_S_S_S0_i_param_4];
	ld.param.u64 	%rd9, [_Z8pagerankPfPiS0_S_S_S0_i_param_5];
	ld.param.u32 	%r17, [_Z8pagerankPfPiS0_S_S_S0_i_param_6];
	cvta.to.global.u64 	%rd1, %rd10;
	cvta.to.global.u64 	%rd2, %rd12;
	cvta.to.global.u64 	%rd3, %rd11;
	mov.u32 	%r18, %ctaid.x;
	mov.u32 	%r19, %ntid.x;
	mov.u32 	%r20, %tid.x;
	mad.lo.s32 	%r1, %r18, %r19, %r20;
	setp.ge.s32 	%p1, %r1, %r17;
	@%p1 bra 	$L__BB1_16;
	cvta.to.global.u64 	%rd13, %rd7;
	mul.wide.s32 	%rd14, %r1, 4;
	add.s64 	%rd15, %rd13, %rd14;
	ld.global.u32 	%r44, [%rd15];
	ld.global.u32 	%r3, [%rd15+4];
	setp.ge.s32 	%p2, %r44, %r3;
	mov.f64 	%fd11, 0d0000000000000000;
	@%p2 bra 	$L__BB1_14;
	add.s32 	%r21, %r44, 1;
	max.s32 	%r22, %r3, %r21;
	sub.s32 	%r4, %r22, %r44;
	and.b32  	%r5, %r4, 7;
	sub.s32 	%r23, %r44, %r22;
	setp.gt.u32 	%p3, %r23, -8;
	mov.f32 	%f83, 0f00000000;
	@%p3 bra 	$L__BB1_5;
	and.b32  	%r24, %r4, -8;
	neg.s32 	%r42, %r24;
	add.s64 	%rd4, %rd3, 16;
	add.s64 	%rd5, %rd1, 16;
	mov.f32 	%f83, 0f00000000;
$L__BB1_4:
	.pragma "nounroll";
	mul.wide.s32 	%rd16, %r44, 4;
	add.s64 	%rd17, %rd4, %rd16;
	add.s64 	%rd18, %rd5, %rd16;
	ld.global.u32 	%r25, [%rd17+-16];
	mul.wide.s32 	%rd19, %r25, 4;
	add.s64 	%rd20, %rd2, %rd19;
	ld.global.f32 	%f17, [%rd20];
	ld.global.f32 	%f18, [%rd18+-16];
	div.rn.f32 	%f19, %f17, %f18;
	add.f32 	%f20, %f83, %f19;
	ld.global.u32 	%r26, [%rd17+-12];
	mul.wide.s32 	%rd21, %r26, 4;
	add.s64 	%rd22, %rd2, %rd21;
	ld.global.f32 	%f21, [%rd22];
	ld.global.f32 	%f22, [%rd18+-12];
	div.rn.f32 	%f23, %f21, %f22;
	add.f32 	%f24, %f20, %f23;
	ld.global.u32 	%r27, [%rd17+-8];
	mul.wide.s32 	%rd23, %r27, 4;
	add.s64 	%rd24, %rd2, %rd23;
	ld.global.f32 	%f25, [%rd24];
	ld.global.f32 	%f26, [%rd18+-8];
	div.rn.f32 	%f27, %f25, %f26;
	add.f32 	%f28, %f24, %f27;
	ld.global.u32 	%r28, [%rd17+-4];
	mul.wide.s32 	%rd25, %r28, 4;
	add.s64 	%rd26, %rd2, %rd25;
	ld.global.f32 	%f29, [%rd26];
	ld.global.f32 	%f30, [%rd18+-4];
	div.rn.f32 	%f31, %f29, %f30;
	add.f32 	%f32, %f28, %f31;
	ld.global.u32 	%r29, [%rd17];
	mul.wide.s32 	%rd27, %r29, 4;
	add.s64 	%rd28, %rd2, %rd27;
	ld.global.f32 	%f33, [%rd28];
	ld.global.f32 	%f34, [%rd18];
	div.rn.f32 	%f35, %f33, %f34;
	add.f32 	%f36, %f32, %f35;
	ld.global.u32 	%r30, [%rd17+4];
	mul.wide.s32 	%rd29, %r30, 4;
	add.s64 	%rd30, %rd2, %rd29;
	ld.global.f32 	%f37, [%rd30];
	ld.global.f32 	%f38, [%rd18+4];
	div.rn.f32 	%f39, %f37, %f38;
	add.f32 	%f40, %f36, %f39;
	ld.global.u32 	%r31, [%rd17+8];
	mul.wide.s32 	%rd31, %r31, 4;
	add.s64 	%rd32, %rd2, %rd31;
	ld.global.f32 	%f41, [%rd32];
	ld.global.f32 	%f42, [%rd18+8];
	div.rn.f32 	%f43, %f41, %f42;
	add.f32 	%f44, %f40, %f43;
	ld.global.u32 	%r32, [%rd17+12];
	mul.wide.s32 	%rd33, %r32, 4;
	add.s64 	%rd34, %rd2, %rd33;
	ld.global.f32 	%f45, [%rd34];
	ld.global.f32 	%f46, [%rd18+12];
	div.rn.f32 	%f47, %f45, %f46;
	add.f32 	%f83, %f44, %f47;
	add.s32 	%r44, %r44, 8;
	add.s32 	%r42, %r42, 8;
	setp.ne.s32 	%p4, %r42, 0;
	@%p4 bra 	$L__BB1_4;
$L__BB1_5:
	setp.eq.s32 	%p5, %r5, 0;
	@%p5 bra 	$L__BB1_13;
	and.b32  	%r12, %r4, 3;
	setp.lt.u32 	%p6, %r5, 4;
	@%p6 bra 	$L__BB1_8;
	mul.wide.s32 	%rd35, %r44, 4;
	add.s64 	%rd36, %rd3, %rd35;
	ld.global.u32 	%r33, [%rd36];
	mul.wide.s32 	%rd37, %r33, 4;
	add.s64 	%rd38, %rd2, %rd37;
	ld.global.f32 	%f49, [%rd38];
	add.s64 	%rd39, %rd1, %rd35;
	ld.global.f32 	%f50, [%rd39];
	div.rn.f32 	%f51, %f49, %f50;
	add.f32 	%f52, %f83, %f51;
	ld.global.u32 	%r34, [%rd36+4];
	mul.wide.s32 	%rd40, %r34, 4;
	add.s64 	%rd41, %rd2, %rd40;
	ld.global.f32 	%f53, [%rd41];
	ld.global.f32 	%f54, [%rd39+4];
	div.rn.f32 	%f55, %f53, %f54;
	add.f32 	%f56, %f52, %f55;
	ld.global.u32 	%r35, [%rd36+8];
	mul.wide.s32 	%rd42, %r35, 4;
	add.s64 	%rd43, %rd2, %rd42;
	ld.global.f32 	%f57, [%rd43];
	ld.global.f32 	%f58, [%rd39+8];
	div.rn.f32 	%f59, %f57, %f58;
	add.f32 	%f60, %f56, %f59;
	ld.global.u32 	%r36, [%rd36+12];
	mul.wide.s32 	%rd44, %r36, 4;
	add.s64 	%rd45, %rd2, %rd44;
	ld.global.f32 	%f61, [%rd45];
	ld.global.f32 	%f62, [%rd39+12];
	div.rn.f32 	%f63, %f61, %f62;
	add.f32 	%f83, %f60, %f63;
	add.s32 	%r44, %r44, 4;
$L__BB1_8:
	setp.eq.s32 	%p7, %r12, 0;
	@%p7 bra 	$L__BB1_13;
	setp.eq.s32 	%p8, %r12, 1;
	@%p8 bra 	$L__BB1_11;
	mul.wide.s32 	%rd46, %r44, 4;
	add.s64 	%rd47, %rd3, %rd46;
	ld.global.u32 	%r37, [%rd47];
	mul.wide.s32 	%rd48, %r37, 4;
	add.s64 	%rd49, %rd2, %rd48;
	ld.global.f32 	%f65, [%rd49];
	add.s64 	%rd50, %rd1, %rd46;
	ld.global.f32 	%f66, [%rd50];
	div.rn.f32 	%f67, %f65, %f66;
	add.f32 	%f68, %f83, %f67;
	ld.global.u32 	%r38, [%rd47+4];
	mul.wide.s32 	%rd51, %r38, 4;
	add.s64 	%rd52, %rd2, %rd51;
	ld.global.f32 	%f69, [%rd52];
	ld.global.f32 	%f70, [%rd50+4];
	div.rn.f32 	%f71, %f69, %f70;
	add.f32 	%f83, %f68, %f71;
	add.s32 	%r44, %r44, 2;
$L__BB1_11:
	and.b32  	%r39, %r4, 1;
	setp.eq.b32 	%p9, %r39, 1;
	not.pred 	%p10, %p9;
	@%p10 bra 	$L__BB1_13;
	mul.wide.s32 	%rd53, %r44, 4;
	add.s64 	%rd54, %rd3, %rd53;
	ld.global.u32 	%r40, [%rd54];
	mul.wide.s32 	%rd55, %r40, 4;
	add.s64 	%rd56, %rd2, %rd55;
	ld.global.f32 	%f72, [%rd56];
	add.s64 	%rd57, %rd1, %rd53;
	ld.global.f32 	%f73, [%rd57];
	div.rn.f32 	%f74, %f72, %f73;
	add.f32 	%f83, %f83, %f74;
$L__BB1_13:
	cvt.f64.f32 	%fd5, %f83;
	mul.f64 	%fd11, %fd5, 0d3FEB333333333333;
$L__BB1_14:
	cvt.rn.f64.s32 	%fd6, %r17;
	mov.f64 	%fd7, 0d3FC3333333333334;
	div.rn.f64 	%fd3, %fd7, %fd6;
	add.f64 	%fd8, %fd3, %fd11;
	cvt.rn.f32.f64 	%f13, %fd8;
	cvta.to.global.u64 	%rd58, %rd8;
	add.s64 	%rd6, %rd58, %rd14;
	st.global.f32 	[%rd6], %f13;
	cvta.to.global.u64 	%rd60, %rd9;
	add.s64 	%rd61, %rd60, %rd14;
	ld.global.u32 	%r41, [%rd61];
	setp.ne.s32 	%p11, %r41, 1;
	@%p11 bra 	$L__BB1_16;
	cvt.f64.f32 	%fd9, %f13;
	add.f64 	%fd10, %fd3, %fd9;
	cvt.rn.f32.f64 	%f75, %fd10;
	st.global.f32 	[%rd6], %f75;
$L__BB1_16:
	ret;

}


// ===== COMPILED SASS (sm_100) =====

	.target	sm_100

	.elftype	@"ET_EXEC"


//--------------------- .note.nv.tkinfo           --------------------------
	.section	.note.nv.tkinfo,"",@"SHT_NOTE"
	.sectionflags	@"SHF_NOTE_NV_TKINFO"
	.tkinfo
        /*0018*/ 	.word	0x00000002
        /*0030*/ 	.string	""
        /*0030*/ 	.string	"ptxas"
        /*0030*/ 	.string	"Cuda compilation tools, release 13.0, V13.0.88"
        /*0030*/ 	.string	"Build cuda_13.0.r13.0/compiler.36424714_0"
        /*0030*/ 	.string	"-arch sm_100 -m 64 "



//--------------------- .note.nv.cuinfo           --------------------------
	.section	.note.nv.cuinfo,"",@"SHT_NOTE"
	.sectionflags	@"SHF_NOTE_NV_CUINFO"
        /*0018*/ 	.short	0x0002
        /*001a*/ 	.short	0x0064
        /*001c*/ 	.short	0x0082
	.zero		2


//--------------------- .nv.info                  --------------------------
	.section	.nv.info,"",@"SHT_CUDA_INFO"
	.align	4


	//----- nvinfo : EIATTR_REGCOUNT
	.align		4
        /*0000*/ 	.byte	0x04, 0x2f
        /*0002*/ 	.short	(.L_1 - .L_0)
	.align		4
.L_0:
        /*0004*/ 	.word	index@(_Z8pagerankPfS_S_Pii)
        /*0008*/ 	.word	0x0000001a


	//----- nvinfo : EIATTR_FRAME_SIZE
	.align		4
.L_1:
        /*000c*/ 	.byte	0x04, 0x11
        /*000e*/ 	.short	(.L_3 - .L_2)
	.align		4
.L_2:
        /*0010*/ 	.word	index@($__internal_3_$__cuda_sm3x_div_rn_noftz_f32_slowpath)
        /*0014*/ 	.word	0x00000000


	//----- nvinfo : EIATTR_FRAME_SIZE
	.align		4
.L_3:
        /*0018*/ 	.byte	0x04, 0x11
        /*001a*/ 	.short	(.L_5 - .L_4)
	.align		4
.L_4:
        /*001c*/ 	.word	index@($__internal_2_$__cuda_sm20_div_rn_f64_full)
        /*0020*/ 	.word	0x00000000


	//----- nvinfo : EIATTR_FRAME_SIZE
	.align		4
.L_5:
        /*0024*/ 	.byte	0x04, 0x11
        /*0026*/ 	.short	(.L_7 - .L_6)
	.align		4
.L_6:
        /*0028*/ 	.word	index@(_Z8pagerankPfS_S_Pii)
        /*002c*/ 	.word	0x00000000


	//----- nvinfo : EIATTR_REGCOUNT
	.align		4
.L_7:
        /*0030*/ 	.byte	0x04, 0x2f
        /*0032*/ 	.short	(.L_9 - .L_8)
	.align		4
.L_8:
        /*0034*/ 	.word	index@(_Z8pagerankPfPiS0_S_S_S0_i)
        /*0038*/ 	.word	0x0000001e


	//----- nvinfo : EIATTR_FRAME_SIZE
	.align		4
.L_9:
        /*003c*/ 	.byte	0x04, 0x11
        /*003e*/ 	.short	(.L_11 - .L_10)
	.align		4
.L_10:
        /*0040*/ 	.word	index@($__internal_1_$__cuda_sm3x_div_rn_noftz_f32_slowpath)
        /*0044*/ 	.word	0x00000000


	//----- nvinfo : EIATTR_FRAME_SIZE
	.align		4
.L_11:
        /*0048*/ 	.byte	0x04, 0x11
        /*004a*/ 	.short	(.L_13 - .L_12)
	.align		4
.L_12:
        /*004c*/ 	.word	index@($__internal_0_$__cuda_sm20_div_rn_f64_full)
        /*0050*/ 	.word	0x00000000


	//----- nvinfo : EIATTR_FRAME_SIZE
	.align		4
.L_13:
        /*0054*/ 	.byte	0x04, 0x11
        /*0056*/ 	.short	(.L_15 - .L_14)
	.align		4
.L_14:
        /*0058*/ 	.word	index@(_Z8pagerankPfPiS0_S_S_S0_i)
        /*005c*/ 	.word	0x00000000


	//----- nvinfo : EIATTR_MIN_STACK_SIZE
	.align		4
.L_15:
        /*0060*/ 	.byte	0x04, 0x12
        /*0062*/ 	.short	(.L_17 - .L_16)
	.align		4
.L_16:
        /*0064*/ 	.word	index@(_Z8pagerankPfPiS0_S_S_S0_i)
        /*0068*/ 	.word	0x00000000


	//----- nvinfo : EIATTR_MIN_STACK_SIZE
	.align		4
.L_17:
        /*006c*/ 	.byte	0x04, 0x12
        /*006e*/ 	.short	(.L_19 - .L_18)
	.align		4
.L_18:
        /*0070*/ 	.word	index@(_Z8pagerankPfS_S_Pii)
        /*0074*/ 	.word	0x00000000
.L_19:


//--------------------- .nv.compat                --------------------------
	.section	.nv.compat,"",@"SHT_CUDA_COMPAT_INFO"
	.align	4
        /*0000*/ 	.byte	0x02, 0x09, 0x00, 0x00, 0x02, 0x02, 0x01, 0x00, 0x02, 0x05, 0x05, 0x00, 0x03, 0x07, 0x01, 0x01
        /*0010*/ 	.byte	0x02, 0x03, 0x00, 0x00, 0x02, 0x06, 0x01, 0x00, 0x04, 0x0b, 0x08, 0x00, 0x01, 0x00, 0x00, 0x00
        /*0020*/ 	.byte	0x00, 0x00, 0x00, 0x00


//--------------------- .nv.info._Z8pagerankPfPiS0_S_S_S0_i --------------------------
	.section	.nv.info._Z8pagerankPfPiS0_S_S_S0_i,"",@"SHT_CUDA_INFO"
	.sectionflags	@""
	.align	4


	//----- nvinfo : EIATTR_CUDA_API_VERSION
	.align		4
        /*0000*/ 	.byte	0x04, 0x37
        /*0002*/ 	.short	(.L_21 - .L_20)
.L_20:
        /*0004*/ 	.word	0x00000082


	//----- nvinfo : EIATTR_KPARAM_INFO
	.align		4
.L_21:
        /*0008*/ 	.byte	0x04, 0x17
        /*000a*/ 	.short	(.L_23 - .L_22)
.L_22:
        /*000c*/ 	.word	0x00000000
        /*0010*/ 	.short	0x0006
        /*0012*/ 	.short	0x0030
        /*0014*/ 	.byte	0x00, 0xf0, 0x11, 0x00


	//----- nvinfo : EIATTR_KPARAM_INFO
	.align		4
.L_23:
        /*0018*/ 	.byte	0x04, 0x17
        /*001a*/ 	.short	(.L_25 - .L_24)
.L_24:
        /*001c*/ 	.word	0x00000000
        /*0020*/ 	.short	0x0005
        /*0022*/ 	.short	0x0028
        /*0024*/ 	.byte	0x00, 0xf5, 0x21, 0x00


	//----- nvinfo : EIATTR_KPARAM_INFO
	.align		4
.L_25:
        /*0028*/ 	.byte	0x04, 0x17
        /*002a*/ 	.short	(.L_27 - .L_26)
.L_26:
        /*002c*/ 	.word	0x00000000
        /*0030*/ 	.short	0x0004
        /*0032*/ 	.short	0x0020
        /*0034*/ 	.byte	0x00, 0xf5, 0x21, 0x00


	//----- nvinfo : EIATTR_KPARAM_INFO
	.align		4
.L_27:
        /*0038*/ 	.byte	0x04, 0x17
        /*003a*/ 	.short	(.L_29 - .L_28)
.L_28:
        /*003c*/ 	.word	0x00000000
        /*0040*/ 	.short	0x0003
        /*0042*/ 	.short	0x0018
        /*0044*/ 	.byte	0x00, 0xf5, 0x21, 0x00


	//----- nvinfo : EIATTR_KPARAM_INFO
	.align		4
.L_29:
        /*0048*/ 	.byte	0x04, 0x17
        /*004a*/ 	.short	(.L_31 - .L_30)
.L_30:
        /*004c*/ 	.word	0x00000000
        /*0050*/ 	.short	0x0002
        /*0052*/ 	.short	0x0010
        /*0054*/ 	.byte	0x00, 0xf5, 0x21, 0x00


	//----- nvinfo : EIATTR_KPARAM_INFO
	.align		4
.L_31:
        /*0058*/ 	.byte	0x04, 0x17
        /*005a*/ 	.short	(.L_33 - .L_32)
.L_32:
        /*005c*/ 	.word	0x00000000
        /*0060*/ 	.short	0x0001
        /*0062*/ 	.short	0x0008
        /*0064*/ 	.byte	0x00, 0xf5, 0x21, 0x00


	//----- nvinfo : EIATTR_KPARAM_INFO
	.align		4
.L_33:
        /*0068*/ 	.byte	0x04, 0x17
        /*006a*/ 	.short	(.L_35 - .L_34)
.L_34:
        /*006c*/ 	.word	0x00000000
        /*0070*/ 	.short	0x0000
        /*0072*/ 	.short	0x0000
        /*0074*/ 	.byte	0x00, 0xf5, 0x21, 0x00


	//----- nvinfo : EIATTR_SPARSE_MMA_MASK
	.align		4
.L_35:
        /*0078*/ 	.byte	0x03, 0x50
        /*007a*/ 	.short	0x0000


	//----- nvinfo : EIATTR_MAXREG_COUNT
	.align		4
        /*007c*/ 	.byte	0x03, 0x1b
        /*007e*/ 	.short	0x00ff


	//----- nvinfo : EIATTR_MERCURY_ISA_VERSION
	.align		4
        /*0080*/ 	.byte	0x03, 0x5f
        /*0082*/ 	.short	0x0101


	//----- nvinfo : EIATTR_VRC_CTA_INIT_COUNT
	.align		4
        /*0084*/ 	.byte	0x02, 0x4a
	.zero		1
	.zero		1


	//----- nvinfo : EIATTR_EXIT_INSTR_OFFSETS
	.align		4
        /*0088*/ 	.byte	0x04, 0x1c
        /*008a*/ 	.short	(.L_37 - .L_36)


	//   ....[0]....
.L_36:
        /*008c*/ 	.word	0x00000070


	//   ....[1]....
        /*0090*/ 	.word	0x00001740


	//   ....[2]....
        /*0094*/ 	.word	0x00001790


	//----- nvinfo : EIATTR_CRS_STACK_SIZE
	.align		4
.L_37:
        /*0098*/ 	.byte	0x04, 0x1e
        /*009a*/ 	.short	(.L_39 - .L_38)
.L_38:
        /*009c*/ 	.word	0x00000000


	//----- nvinfo : EIATTR_CBANK_PARAM_SIZE
	.align		4
.L_39:
        /*00a0*/ 	.byte	0x03, 0x19
        /*00a2*/ 	.short	0x0034


	//----- nvinfo : EIATTR_PARAM_CBANK
	.align		4
        /*00a4*/ 	.byte	0x04, 0x0a
        /*00a6*/ 	.short	(.L_41 - .L_40)
	.align		4
.L_40:
        /*00a8*/ 	.word	index@(.nv.constant0._Z8pagerankPfPiS0_S_S_S0_i)
        /*00ac*/ 	.short	0x0380
        /*00ae*/ 	.short	0x0034


	//----- nvinfo : EIATTR_SW_WAR
	.align		4
.L_41:
        /*00b0*/ 	.byte	0x04, 0x36
        /*00b2*/ 	.short	(.L_43 - .L_42)
.L_42:
        /*00b4*/ 	.word	0x00000008
.L_43:


//--------------------- .nv.info._Z8pagerankPfS_S_Pii --------------------------
	.section	.nv.info._Z8pagerankPfS_S_Pii,"",@"SHT_CUDA_INFO"
	.sectionflags	@""
	.align	4


	//----- nvinfo : EIATTR_CUDA_API_VERSION
	.align		4
        /*0000*/ 	.byte	0x04, 0x37
        /*0002*/ 	.short	(.L_45 - .L_44)
.L_44:
        /*0004*/ 	.word	0x00000082


	//----- nvinfo : EIATTR_KPARAM_INFO
	.align		4
.L_45:
        /*0008*/ 	.byte	0x04, 0x17
        /*000a*/ 	.short	(.L_47 - .L_46)
.L_46:
        /*000c*/ 	.word	0x00000000
        /*0010*/ 	.short	0x0004
        /*0012*/ 	.short	0x0020
        /*0014*/ 	.byte	0x00, 0xf0, 0x11, 0x00


	//----- nvinfo : EIATTR_KPARAM_INFO
	.align		4
.L_47:
        /*0018*/ 	.byte	0x04, 0x17
        /*001a*/ 	.short	(.L_49 - .L_48)
.L_48:
        /*001c*/ 	.word	0x00000000
        /*0020*/ 	.short	0x0003
        /*0022*/ 	.short	0x0018
        /*0024*/ 	.byte	0x00, 0xf5, 0x21, 0x00


	//----- nvinfo : EIATTR_KPARAM_INFO
	.align		4
.L_49:
        /*0028*/ 	.byte	0x04, 0x17
        /*002a*/ 	.short	(.L_51 - .L_50)
.L_50:
        /*002c*/ 	.word	0x00000000
        /*0030*/ 	.short	0x0002
        /*0032*/ 	.short	0x0010
        /*0034*/ 	.byte	0x00, 0xf5, 0x21, 0x00


	//----- nvinfo : EIATTR_KPARAM_INFO
	.align		4
.L_51:
        /*0038*/ 	.byte	0x04, 0x17
        /*003a*/ 	.short	(.L_53 - .L_52)
.L_52:
        /*003c*/ 	.word	0x00000000
        /*0040*/ 	.short	0x0001
        /*0042*/ 	.short	0x0008
        /*0044*/ 	.byte	0x00, 0xf5, 0x21, 0x00


	//----- nvinfo : EIATTR_KPARAM_INFO
	.align		4
.L_53:
        /*0048*/ 	.byte	0x04, 0x17
        /*004a*/ 	.short	(.L_55 - .L_54)
.L_54:
        /*004c*/ 	.word	0x00000000
        /*0050*/ 	.short	0x0000
        /*0052*/ 	.short	0x0000
        /*0054*/ 	.byte	0x00, 0xf5, 0x21, 0x00


	//----- nvinfo : EIATTR_SPARSE_MMA_MASK
	.align		4
.L_55:
        /*0058*/ 	.byte	0x03, 0x50
        /*005a*/ 	.short	0x0000


	//----- nvinfo : EIATTR_MAXREG_COUNT
	.align		4
        /*005c*/ 	.byte	0x03, 0x1b
        /*005e*/ 	.short	0x00ff


	//----- nvinfo : EIATTR_MERCURY_ISA_VERSION
	.align		4
        /*0060*/ 	.byte	0x03, 0x5f
        /*0062*/ 	.short	0x0101


	//----- nvinfo : EIATTR_VRC_CTA_INIT_COUNT
	.align		4
        /*0064*/ 	.byte	0x02, 0x4a
	.zero		1
	.zero		1


	//----- nvinfo : EIATTR_EXIT_INSTR_OFFSETS
	.align		4
        /*0068*/ 	.byte	0x04, 0x1c
        /*006a*/ 	.short	(.L_57 - .L_56)


	//   ....[0]....
.L_56:
        /*006c*/ 	.word	0x00000080


	//   ....[1]....
        /*0070*/ 	.word	0x00001a10


	//   ....[2]....
        /*0074*/ 	.word	0x00001a60


	//----- nvinfo : EIATTR_CRS_STACK_SIZE
	.align		4
.L_57:
        /*0078*/ 	.byte	0x04, 0x1e
        /*007a*/ 	.short	(.L_59 - .L_58)
.L_58:
        /*007c*/ 	.word	0x00000000


	//----- nvinfo : EIATTR_CBANK_PARAM_SIZE
	.align		4
.L_59:
        /*0080*/ 	.byte	0x03, 0x19
        /*0082*/ 	.short	0x0024


	//----- nvinfo : EIATTR_PARAM_CBANK
	.align		4
        /*0084*/ 	.byte	0x04, 0x0a
        /*0086*/ 	.short	(.L_61 - .L_60)
	.align		4
.L_60:
        /*0088*/ 	.word	index@(.nv.constant0._Z8pagerankPfS_S_Pii)
        /*008c*/ 	.short	0x0380
        /*008e*/ 	.short	0x0024


	//----- nvinfo : EIATTR_SW_WAR
	.align		4
.L_61:
        /*0090*/ 	.byte	0x04, 0x36
        /*0092*/ 	.short	(.L_63 - .L_62)
.L_62:
        /*0094*/ 	.word	0x00000008
.L_63:


//--------------------- .nv.callgraph             --------------------------
	.section	.nv.callgraph,"",@"SHT_CUDA_CALLGRAPH"
	.align	4
	.sectionentsize	8
	.align		4
        /*0000*/ 	.word	0x00000000
	.align		4
        /*0004*/ 	.word	0xffffffff
	.align		4
        /*0008*/ 	.word	0x00000000
	.align		4
        /*000c*/ 	.word	0xfffffffe
	.align		4
        /*0010*/ 	.word	0x00000000
	.align		4
        /*0014*/ 	.word	0xfffffffd
	.align		4
        /*0018*/ 	.word	0x00000000
	.align		4
        /*001c*/ 	.word	0xfffffffc


//--------------------- .text._Z8pagerankPfPiS0_S_S_S0_i --------------------------
	.section	.text._Z8pagerankPfPiS0_S_S_S0_i,"ax",@progbits
	.align	128
        .global         _Z8pagerankPfPiS0_S_S_S0_i
        .type           _Z8pagerankPfPiS0_S_S_S0_i,@function
        .size           _Z8pagerankPfPiS0_S_S_S0_i,(.L_x_139 - _Z8pagerankPfPiS0_S_S_S0_i)
        .other          _Z8pagerankPfPiS0_S_S_S0_i,@"STO_CUDA_ENTRY STV_DEFAULT"
_Z8pagerankPfPiS0_S_S_S0_i:
.text._Z8pagerankPfPiS0_S_S_S0_i:
[----:B------:R-:W-:Y:S01]  /*0000*/  LDC R1, c[0x0][0x37c] ;  /* 0x0000df00ff017b82 */ /* 0x000fe20000000800 */
[----:B------:R-:W0:Y:S07]  /*0010*/  S2R R3, SR_TID.X ;  /* 0x0000000000037919 */ /* 0x000e2e0000002100 */
[----:B------:R-:W0:Y:S01]  /*0020*/  S2UR UR4, SR_CTAID.X ;  /* 0x00000000000479c3 */ /* 0x000e220000002500 */
[----:B------:R-:W1:Y:S07]  /*0030*/  LDCU UR5, c[0x0][0x3b0] ;  /* 0x00007600ff0577ac */ /* 0x000e6e0008000800 */
[----:B------:R-:W0:Y:S02]  /*0040*/  LDC R6, c[0x0][0x360] ;  /* 0x0000d800ff067b82 */ /* 0x000e240000000800 */
[----:B0-----:R-:W-:-:S05]  /*0050*/  IMAD R6, R6, UR4, R3 ;  /* 0x0000000406067c24 */ /* 0x001fca000f8e0203 */
[----:B-1----:R-:W-:-:S13]  /*0060*/  ISETP.GE.AND P0, PT, R6, UR5, PT ;  /* 0x0000000506007c0c */ /* 0x002fda000bf06270 */
[----:B------:R-:W-:Y:S05]  /*0070*/  @P0 EXIT ;  /* 0x000000000000094d */ /* 0x000fea0003800000 */
[----:B------:R-:W0:Y:S01]  /*0080*/  LDC.64 R2, c[0x0][0x388] ;  /* 0x0000e200ff027b82 */ /* 0x000e220000000a00 */
[----:B------:R-:W1:Y:S01]  /*0090*/  LDCU.64 UR4, c[0x0][0x358] ;  /* 0x00006b00ff0477ac */ /* 0x000e620008000a00 */
[----:B0-----:R-:W-:-:S05]  /*00a0*/  IMAD.WIDE R2, R6, 0x4, R2 ;  /* 0x0000000406027825 */ /* 0x001fca00078e0202 */
[----:B-1----:R-:W2:Y:S04]  /*00b0*/  LDG.E R0, desc[UR4][R2.64] ;  /* 0x0000000402007981 */ /* 0x002ea8000c1e1900 */
[----:B------:R-:W2:Y:S01]  /*00c0*/  LDG.E R7, desc[UR4][R2.64+0x4] ;  /* 0x0000040402077981 */ /* 0x000ea2000c1e1900 */
[----:B------:R-:W-:Y:S01]  /*00d0*/  BSSY.RECONVERGENT B0, `(.L_x_0) ;  /* 0x0000148000007945 */ /* 0x000fe20003800200 */
[----:B------:R-:W-:Y:S02]  /*00e0*/  CS2R R4, SRZ ;  /* 0x0000000000047805 */ /* 0x000fe4000001ff00 */
[----:B--2---:R-:W-:-:S13]  /*00f0*/  ISETP.GE.AND P0, PT, R0, R7, PT ;  /* 0x000000070000720c */ /* 0x004fda0003f06270 */
[----:B------:R-:W-:Y:S05]  /*0100*/  @P0 BRA `(.L_x_1) ;  /* 0x0000001400100947 */ /* 0x000fea0003800000 */
[----:B------:R-:W-:Y:S01]  /*0110*/  MOV R5, R0 ;  /* 0x0000000000057202 */ /* 0x000fe20000000f00 */
[----:B------:R-:W-:Y:S01]  /*0120*/  BSSY.RECONVERGENT B3, `(.L_x_2) ;  /* 0x00000a0000037945 */ /* 0x000fe20003800200 */
[----:B------:R-:W-:Y:S02]  /*0130*/  HFMA2 R25, -RZ, RZ, 0, 0 ;  /* 0x00000000ff197431 */ /* 0x000fe400000001ff */
[----:B------:R-:W-:-:S04]  /*0140*/  VIADDMNMX R4, R5, 0x1, R7, !PT ;  /* 0x0000000105047846 */ /* 0x000fc80007800107 */
[----:B------:R-:W-:Y:S01]  /*0150*/  IADD3 R0, PT, PT, R5, -R4, RZ ;  /* 0x8000000405007210 */ /* 0x000fe20007ffe0ff */
[----:B------:R-:W-:-:S03]  /*0160*/  IMAD.IADD R4, R4, 0x1, -R5 ;  /* 0x0000000104047824 */ /* 0x000fc600078e0a05 */
[----:B------:R-:W-:Y:S02]  /*0170*/  ISETP.GT.U32.AND P0, PT, R0, -0x8, PT ;  /* 0xfffffff80000780c */ /* 0x000fe40003f04070 */
[----:B------:R-:W-:-:S11]  /*0180*/  LOP3.LUT R3, R4, 0x7, RZ, 0xc0, !PT ;  /* 0x0000000704037812 */ /* 0x000fd600078ec0ff */
[----:B------:R-:W-:Y:S05]  /*0190*/  @P0 BRA `(.L_x_3) ;  /* 0x0000000800600947 */ /* 0x000fea0003800000 */
[----:B------:R-:W0:Y:S01]  /*01a0*/  LDC.64 R12, c[0x0][0x390] ;  /* 0x0000e400ff0c7b82 */ /* 0x000e220000000a00 */
[----:B------:R-:W-:Y:S02]  /*01b0*/  LOP3.LUT R2, R4, 0xfffffff8, RZ, 0xc0, !PT ;  /* 0xfffffff804027812 */ /* 0x000fe400078ec0ff */
[----:B------:R-:W-:-:S03]  /*01c0*/  MOV R25, RZ ;  /* 0x000000ff00197202 */ /* 0x000fc60000000f00 */
[----:B------:R-:W-:Y:S02]  /*01d0*/  IMAD.MOV R2, RZ, RZ, -R2 ;  /* 0x000000ffff027224 */ /* 0x000fe400078e0a02 */
[----:B------:R-:W1:Y:S08]  /*01e0*/  LDC.64 R14, c[0x0][0x380] ;  /* 0x0000e000ff0e7b82 */ /* 0x000e700000000a00 */
[----:B------:R-:W2:Y:S01]  /*01f0*/  LDC.64 R10, c[0x0][0x398] ;  /* 0x0000e600ff0a7b82 */ /* 0x000ea20000000a00 */
[----:B0-----:R-:W-:-:S05]  /*0200*/  IADD3 R12, P0, PT, R12, 0x10, RZ ;  /* 0x000000100c0c7810 */ /* 0x001fca0007f1e0ff */
[----:B------:R-:W-:Y:S01]  /*0210*/  IMAD.X R13, RZ, RZ, R13, P0 ;  /* 0x000000ffff0d7224 */ /* 0x000fe200000e060d */
[----:B-1----:R-:W-:-:S04]  /*0220*/  IADD3 R14, P1, PT, R14, 0x10, RZ ;  /* 0x000000100e0e7810 */ /* 0x002fc80007f3e0ff */
[----:B------:R-:W-:-:S09]  /*0230*/  IADD3.X R15, PT, PT, RZ, R15, RZ, P1, !PT ;  /* 0x0000000fff0f7210 */ /* 0x000fd20000ffe4ff */
.L_x_20:
[----:B------:R-:W-:-:S05]  /*0240*/  IMAD.WIDE R16, R5, 0x4, R12 ;  /* 0x0000000405107825 */ /* 0x000fca00078e020c */
[----:B------:R-:W2:Y:S01]  /*0250*/  LDG.E R9, desc[UR4][R16.64+-0x10] ;  /* 0xfffff00410097981 */ /* 0x000ea2000c1e1900 */
[----:B------:R-:W-:-:S05]  /*0260*/  IMAD.WIDE R18, R5, 0x4, R14 ;  /* 0x0000000405127825 */ /* 0x000fca00078e020e */
[----:B------:R-:W3:Y:S01]  /*0270*/  LDG.E R22, desc[UR4][R18.64+-0x10] ;  /* 0xfffff00412167981 */ /* 0x000ee2000c1e1900 */
[----:B--2---:R-:W-:-:S05]  /*0280*/  IMAD.WIDE R8, R9, 0x4, R10 ;  /* 0x0000000409087825 */ /* 0x004fca00078e020a */
[----:B------:R-:W2:Y:S01]  /*0290*/  LDG.E R27, desc[UR4][R8.64] ;  /* 0x00000004081b7981 */ /* 0x000ea2000c1e1900 */
[----:B---3--:R-:W0:Y:S01]  /*02a0*/  MUFU.RCP R0, R22 ;  /* 0x0000001600007308 */ /* 0x008e220000001000 */
[----:B------:R-:W-:Y:S01]  /*02b0*/  IADD3 R2, PT, PT, R2, 0x8, RZ ;  /* 0x0000000802027810 */ /* 0x000fe20007ffe0ff */
[----:B------:R-:W-:Y:S03]  /*02c0*/  BSSY.RECONVERGENT B4, `(.L_x_4) ;  /* 0x000000b000047945 */ /* 0x000fe60003800200 */
[----:B------:R-:W-:Y:S01]  /*02d0*/  ISETP.NE.AND P2, PT, R2, RZ, PT ;  /* 0x000000ff0200720c */ /* 0x000fe20003f45270 */
[----:B0-----:R-:W-:-:S04]  /*02e0*/  FFMA R7, -R22, R0, 1 ;  /* 0x3f80000016077423 */ /* 0x001fc80000000100 */
[----:B------:R-:W-:Y:S01]  /*02f0*/  FFMA R0, R0, R7, R0 ;  /* 0x0000000700007223 */ /* 0x000fe20000000000 */
[----:B--2---:R-:W0:Y:S03]  /*0300*/  FCHK P0, R27, R22 ;  /* 0x000000161b007302 */ /* 0x004e260000000000 */
[----:B------:R-:W-:-:S04]  /*0310*/  FFMA R7, R27, R0, RZ ;  /* 0x000000001b077223 */ /* 0x000fc800000000ff */
[----:B------:R-:W-:-:S04]  /*0320*/  FFMA R20, -R22, R7, R27 ;  /* 0x0000000716147223 */ /* 0x000fc8000000011b */
[----:B------:R-:W-:Y:S01]  /*0330*/  FFMA R0, R0, R20, R7 ;  /* 0x0000001400007223 */ /* 0x000fe20000000007 */
[----:B0-----:R-:W-:Y:S06]  /*0340*/  @!P0 BRA `(.L_x_5) ;  /* 0x0000000000088947 */ /* 0x001fec0003800000 */
[----:B------:R-:W-:-:S07]  /*0350*/  MOV R8, 0x370 ;  /* 0x0000037000087802 */ /* 0x000fce0000000f00 */
[----:B------:R-:W-:Y:S05]  /*0360*/  CALL.REL.NOINC `($__internal_1_$__cuda_sm3x_div_rn_noftz_f32_slowpath) ;  /* 0x0000001800447944 */ /* 0x000fea0003c00000 */
.L_x_5:
[----:B------:R-:W-:Y:S05]  /*0370*/  BSYNC.RECONVERGENT B4 ;  /* 0x0000000000047941 */ /* 0x000fea0003800200 */
.L_x_4:
[----:B------:R-:W2:Y:S04]  /*0380*/  LDG.E R9, desc[UR4][R16.64+-0xc] ;  /* 0xfffff40410097981 */ /* 0x000ea8000c1e1900 */
[----:B------:R-:W3:Y:S01]  /*0390*/  LDG.E R22, desc[UR4][R18.64+-0xc] ;  /* 0xfffff40412167981 */ /* 0x000ee2000c1e1900 */
[----:B--2---:R-:W-:-:S05]  /*03a0*/  IMAD.WIDE R8, R9, 0x4, R10 ;  /* 0x0000000409087825 */ /* 0x004fca00078e020a */
[----:B------:R-:W2:Y:S01]  /*03b0*/  LDG.E R27, desc[UR4][R8.64] ;  /* 0x00000004081b7981 */ /* 0x000ea2000c1e1900 */
[----:B---3--:R-:W0:Y:S01]  /*03c0*/  MUFU.RCP R7, R22 ;  /* 0x0000001600077308 */ /* 0x008e220000001000 */
[----:B------:R-:W-:Y:S01]  /*03d0*/  BSSY.RECONVERGENT B4, `(.L_x_6) ;  /* 0x000000b000047945 */ /* 0x000fe20003800200 */
[----:B------:R-:W-:Y:S01]  /*03e0*/  FADD R25, R0, R25 ;  /* 0x0000001900197221 */ /* 0x000fe20000000000 */
        /* <DEDUP_REMOVED lines=9> */
.L_x_7:
[----:B------:R-:W-:Y:S05]  /*0480*/  BSYNC.RECONVERGENT B4 ;  /* 0x0000000000047941 */ /* 0x000fea0003800200 */
.L_x_6:
        /* <DEDUP_REMOVED lines=16> */
.L_x_9:
[----:B------:R-:W-:Y:S05]  /*0590*/  BSYNC.RECONVERGENT B4 ;  /* 0x0000000000047941 */ /* 0x000fea0003800200 */
.L_x_8:
        /* <DEDUP_REMOVED lines=16> */
.L_x_11:
[----:B------:R-:W-:Y:S05]  /*06a0*/  BSYNC.RECONVERGENT B4 ;  /* 0x0000000000047941 */ /* 0x000fea0003800200 */
.L_x_10:
        /* <DEDUP_REMOVED lines=16> */
.L_x_13:
[----:B------:R-:W-:Y:S05]  /*07b0*/  BSYNC.RECONVERGENT B4 ;  /* 0x0000000000047941 */ /* 0x000fea0003800200 */
.L_x_12:
        /* <DEDUP_REMOVED lines=16> */
.L_x_15:
[----:B------:R-:W-:Y:S05]  /*08c0*/  BSYNC.RECONVERGENT B4 ;  /* 0x0000000000047941 */ /* 0x000fea0003800200 */
.L_x_14:
        /* <DEDUP_REMOVED lines=16> */
.L_x_17:
[----:B------:R-:W-:Y:S05]  /*09d0*/  BSYNC.RECONVERGENT B4 ;  /* 0x0000000000047941 */ /* 0x000fea0003800200 */
.L_x_16:
        /* <DEDUP_REMOVED lines=16> */
.L_x_19:
[----:B------:R-:W-:Y:S05]  /*0ae0*/  BSYNC.RECONVERGENT B4 ;  /* 0x0000000000047941 */ /* 0x000fea0003800200 */
.L_x_18:
[----:B------:R-:W-:Y:S01]  /*0af0*/  FADD R25, R25, R0 ;  /* 0x0000000019197221 */ /* 0x000fe20000000000 */
[----:B------:R-:W-:Y:S01]  /*0b00*/  IADD3 R5, PT, PT, R5, 0x8, RZ ;  /* 0x0000000805057810 */ /* 0x000fe20007ffe0ff */
[----:B------:R-:W-:Y:S06]  /*0b10*/  @P2 BRA `(.L_x_20) ;  /* 0xfffffff400c82947 */ /* 0x000fec000383ffff */
.L_x_3:
[----:B------:R-:W-:Y:S05]  /*0b20*/  BSYNC.RECONVERGENT B3 ;  /* 0x0000000000037941 */ /* 0x000fea0003800200 */
.L_x_2:
[----:B------:R-:W-:Y:S01]  /*0b30*/  ISETP.NE.AND P0, PT, R3, RZ, PT ;  /* 0x000000ff0300720c */ /* 0x000fe20003f05270 */
[----:B------:R-:W-:-:S12]  /*0b40*/  BSSY.RECONVERGENT B3, `(.L_x_21) ;  /* 0x000009c000037945 */ /* 0x000fd80003800200 */
[----:B------:R-:W-:Y:S05]  /*0b50*/  @!P0 BRA `(.L_x_22) ;  /* 0x0000000800688947 */ /* 0x000fea0003800000 */
[----:B------:R-:W-:Y:S01]  /*0b60*/  ISETP.GE.U32.AND P0, PT, R3, 0x4, PT ;  /* 0x000000040300780c */ /* 0x000fe20003f06070 */
[----:B------:R-:W-:Y:S01]  /*0b70*/  BSSY.RECONVERGENT B4, `(.L_x_23) ;  /* 0x0000050000047945 */ /* 0x000fe20003800200 */
[----:B------:R-:W-:-:S11]  /*0b80*/  LOP3.LUT R2, R4, 0x3, RZ, 0xc0, !PT ;  /* 0x0000000304027812 */ /* 0x000fd600078ec0ff */
[----:B------:R-:W-:Y:S05]  /*0b90*/  @!P0 BRA `(.L_x_24) ;  /* 0x0000000400348947 */ /* 0x000fea0003800000 */
[----:B------:R-:W0:Y:S08]  /*0ba0*/  LDC.64 R12, c[0x0][0x390] ;  /* 0x0000e400ff0c7b82 */ /* 0x000e300000000a00 */
[----:B------:R-:W1:Y:S08]  /*0bb0*/  LDC.64 R10, c[0x0][0x380] ;  /* 0x0000e000ff0a7b82 */ /* 0x000e700000000a00 */
[----:B------:R-:W2:Y:S01]  /*0bc0*/  LDC.64 R8, c[0x0][0x398] ;  /* 0x0000e600ff087b82 */ /* 0x000ea20000000a00 */
[----:B0-----:R-:W-:-:S05]  /*0bd0*/  IMAD.WIDE R12, R5, 0x4, R12 ;  /* 0x00000004050c7825 */ /* 0x001fca00078e020c */
[----:B------:R-:W2:Y:S01]  /*0be0*/  LDG.E R3, desc[UR4][R12.64] ;  /* 0x000000040c037981 */ /* 0x000ea2000c1e1900 */
[----:B-1----:R-:W-:-:S05]  /*0bf0*/  IMAD.WIDE R10, R5, 0x4, R10 ;  /* 0x00000004050a7825 */ /* 0x002fca00078e020a */
[----:B------:R-:W3:Y:S01]  /*0c00*/  LDG.E R22, desc[UR4][R10.64] ;  /* 0x000000040a167981 */ /* 0x000ee2000c1e1900 */
[----:B--2---:R-:W-:-:S05]  /*0c10*/  IMAD.WIDE R8, R3, 0x4, R8 ;  /* 0x0000000403087825 */ /* 0x004fca00078e0208 */
[----:B------:R-:W2:Y:S01]  /*0c20*/  LDG.E R27, desc[UR4][R8.64] ;  /* 0x00000004081b7981 */ /* 0x000ea2000c1e1900 */
[----:B------:R-:W-:Y:S01]  /*0c30*/  BSSY.RECONVERGENT B5, `(.L_x_25) ;  /* 0x000000b000057945 */ /* 0x000fe20003800200 */
[----:B---3--:R-:W0:Y:S02]  /*0c40*/  MUFU.RCP R0, R22 ;  /* 0x0000001600007308 */ /* 0x008e240000001000 */
[----:B0-----:R-:W-:-:S04]  /*0c50*/  FFMA R3, -R22, R0, 1 ;  /* 0x3f80000016037423 */ /* 0x001fc80000000100 */
[----:B------:R-:W-:Y:S02]  /*0c60*/  FFMA R0, R0, R3, R0 ;  /* 0x0000000300007223 */ /* 0x000fe40000000000 */
[----:B--2---:R-:W0:Y:S02]  /*0c70*/  FCHK P0, R27, R22 ;  /* 0x000000161b007302 */ /* 0x004e240000000000 */
[----:B------:R-:W-:-:S04]  /*0c80*/  FFMA R3, R27, R0, RZ ;  /* 0x000000001b037223 */ /* 0x000fc800000000ff */
[----:B------:R-:W-:-:S04]  /*0c90*/  FFMA R7, -R22, R3, R27 ;  /* 0x0000000316077223 */ /* 0x000fc8000000011b */
[----:B------:R-:W-:Y:S01]  /*0ca0*/  FFMA R0, R0, R7, R3 ;  /* 0x0000000700007223 */ /* 0x000fe20000000003 */
[----:B0-----:R-:W-:Y:S06]  /*0cb0*/  @!P0 BRA `(.L_x_26) ;  /* 0x0000000000088947 */ /* 0x001fec0003800000 */
[----:B------:R-:W-:-:S07]  /*0cc0*/  MOV R8, 0xce0 ;  /* 0x00000ce000087802 */ /* 0x000fce0000000f00 */
[----:B------:R-:W-:Y:S05]  /*0cd0*/  CALL.REL.NOINC `($__internal_1_$__cuda_sm3x_div_rn_noftz_f32_slowpath) ;  /* 0x0000000c00e87944 */ /* 0x000fea0003c00000 */
.L_x_26:
[----:B------:R-:W-:Y:S05]  /*0ce0*/  BSYNC.RECONVERGENT B5 ;  /* 0x0000000000057941 */ /* 0x000fea0003800200 */
.L_x_25:
[----:B------:R-:W2:Y:S01]  /*0cf0*/  LDG.E R3, desc[UR4][R12.64+0x4] ;  /* 0x000004040c037981 */ /* 0x000ea2000c1e1900 */
[----:B------:R-:W2:Y:S03]  /*0d00*/  LDC.64 R8, c[0x0][0x398] ;  /* 0x0000e600ff087b82 */ /* 0x000ea60000000a00 */
[----:B------:R-:W3:Y:S01]  /*0d10*/  LDG.E R22, desc[UR4][R10.64+0x4] ;  /* 0x000004040a167981 */ /* 0x000ee2000c1e1900 */
[----:B--2---:R-:W-:-:S05]  /*0d20*/  IMAD.WIDE R8, R3, 0x4, R8 ;  /* 0x0000000403087825 */ /* 0x004fca00078e0208 */
[----:B------:R-:W2:Y:S01]  /*0d30*/  LDG.E R27, desc[UR4][R8.64] ;  /* 0x00000004081b7981 */ /* 0x000ea2000c1e1900 */
[----:B---3--:R-:W0:Y:S01]  /*0d40*/  MUFU.RCP R3, R22 ;  /* 0x0000001600037308 */ /* 0x008e220000001000 */
[----:B------:R-:W-:Y:S01]  /*0d50*/  BSSY.RECONVERGENT B5, `(.L_x_27) ;  /* 0x000000b000057945 */ /* 0x000fe20003800200 */
[----:B0-----:R-:W-:-:S04]  /*0d60*/  FFMA R14, -R22, R3, 1 ;  /* 0x3f800000160e7423 */ /* 0x001fc80000000103 */
[----:B------:R-:W-:Y:S01]  /*0d70*/  FFMA R14, R3, R14, R3 ;  /* 0x0000000e030e7223 */ /* 0x000fe20000000003 */
[----:B------:R-:W-:Y:S01]  /*0d80*/  FADD R3, R25, R0 ;  /* 0x0000000019037221 */ /* 0x000fe20000000000 */
[----:B--2---:R-:W0:Y:S02]  /*0d90*/  FCHK P0, R27, R22 ;  /* 0x000000161b007302 */ /* 0x004e240000000000 */
[----:B------:R-:W-:-:S04]  /*0da0*/  FFMA R7, R27, R14, RZ ;  /* 0x0000000e1b077223 */ /* 0x000fc800000000ff */
[----:B------:R-:W-:-:S04]  /*0db0*/  FFMA R15, -R22, R7, R27 ;  /* 0x00000007160f7223 */ /* 0x000fc8000000011b */
[----:B------:R-:W-:Y:S01]  /*0dc0*/  FFMA R0, R14, R15, R7 ;  /* 0x0000000f0e007223 */ /* 0x000fe20000000007 */
[----:B0-----:R-:W-:Y:S06]  /*0dd0*/  @!P0 BRA `(.L_x_28) ;  /* 0x0000000000088947 */ /* 0x001fec0003800000 */
[----:B------:R-:W-:-:S07]  /*0de0*/  MOV R8, 0xe00 ;  /* 0x00000e0000087802 */ /* 0x000fce0000000f00 */
[----:B------:R-:W-:Y:S05]  /*0df0*/  CALL.REL.NOINC `($__internal_1_$__cuda_sm3x_div_rn_noftz_f32_slowpath) ;  /* 0x0000000c00a07944 */ /* 0x000fea0003c00000 */
.L_x_28:
[----:B------:R-:W-:Y:S05]  /*0e00*/  BSYNC.RECONVERGENT B5 ;  /* 0x0000000000057941 */ /* 0x000fea0003800200 */
.L_x_27:
[----:B------:R-:W2:Y:S01]  /*0e10*/  LDG.E R7, desc[UR4][R12.64+0x8] ;  /* 0x000008040c077981 */ /* 0x000ea2000c1e1900 */
[----:B------:R-:W2:Y:S03]  /*0e20*/  LDC.64 R8, c[0x0][0x398] ;  /* 0x0000e600ff087b82 */ /* 0x000ea60000000a00 */
        /* <DEDUP_REMOVED lines=15> */
.L_x_30:
[----:B------:R-:W-:Y:S05]  /*0f20*/  BSYNC.RECONVERGENT B5 ;  /* 0x0000000000057941 */ /* 0x000fea0003800200 */
.L_x_29:
        /* <DEDUP_REMOVED lines=17> */
.L_x_32:
[----:B------:R-:W-:Y:S05]  /*1040*/  BSYNC.RECONVERGENT B5 ;  /* 0x0000000000057941 */ /* 0x000fea0003800200 */
.L_x_31:
[----:B------:R-:W-:Y:S01]  /*1050*/  FADD R25, R3, R0 ;  /* 0x0000000003197221 */ /* 0x000fe20000000000 */
[----:B------:R-:W-:-:S07]  /*1060*/  VIADD R5, R5, 0x4 ;  /* 0x0000000405057836 */ /* 0x000fce0000000000 */
.L_x_24:
[----:B------:R-:W-:Y:S05]  /*1070*/  BSYNC.RECONVERGENT B4 ;  /* 0x0000000000047941 */ /* 0x000fea0003800200 */
.L_x_23:
[----:B------:R-:W-:-:S13]  /*1080*/  ISETP.NE.AND P0, PT, R2, RZ, PT ;  /* 0x000000ff0200720c */ /* 0x000fda0003f05270 */
[----:B------:R-:W-:Y:S05]  /*1090*/  @!P0 BRA `(.L_x_22) ;  /* 0x0000000400188947 */ /* 0x000fea0003800000 */
[----:B------:R-:W-:Y:S01]  /*10a0*/  ISETP.NE.AND P0, PT, R2, 0x1, PT ;  /* 0x000000010200780c */ /* 0x000fe20003f05270 */
[----:B------:R-:W-:-:S12]  /*10b0*/  BSSY.RECONVERGENT B4, `(.L_x_33) ;  /* 0x000002b000047945 */ /* 0x000fd80003800200 */
        /* <DEDUP_REMOVED lines=21> */
.L_x_36:
[----:B------:R-:W-:Y:S05]  /*1210*/  BSYNC.RECONVERGENT B5 ;  /* 0x0000000000057941 */ /* 0x000fea0003800200 */
.L_x_35:
        /* <DEDUP_REMOVED lines=17> */
.L_x_38:
[----:B------:R-:W-:Y:S05]  /*1330*/  BSYNC.RECONVERGENT B5 ;  /* 0x0000000000057941 */ /* 0x000fea0003800200 */
.L_x_37:
[----:B------:R-:W-:Y:S01]  /*1340*/  FADD R25, R25, R0 ;  /* 0x0000000019197221 */ /* 0x000fe20000000000 */
[----:B------:R-:W-:-:S07]  /*1350*/  IADD3 R5, PT, PT, R5, 0x2, RZ ;  /* 0x0000000205057810 */ /* 0x000fce0007ffe0ff */
.L_x_34:
[----:B------:R-:W-:Y:S05]  /*1360*/  BSYNC.RECONVERGENT B4 ;  /* 0x0000000000047941 */ /* 0x000fea0003800200 */
.L_x_33:
[----:B------:R-:W-:-:S04]  /*1370*/  LOP3.LUT R4, R4, 0x1, RZ, 0xc0, !PT ;  /* 0x0000000104047812 */ /* 0x000fc800078ec0ff */
[----:B------:R-:W-:-:S13]  /*1380*/  ISETP.NE.U32.AND P0, PT, R4, 0x1, PT ;  /* 0x000000010400780c */ /* 0x000fda0003f05070 */
[----:B------:R-:W-:Y:S05]  /*1390*/  @P0 BRA `(.L_x_22) ;  /* 0x0000000000580947 */ /* 0x000fea0003800000 */
[----:B------:R-:W0:Y:S08]  /*13a0*/  LDC.64 R2, c[0x0][0x390] ;  /* 0x0000e400ff027b82 */ /* 0x000e300000000a00 */
[----:B------:R-:W1:Y:S08]  /*13b0*/  LDC.64 R8, c[0x0][0x380] ;  /* 0x0000e000ff087b82 */ /* 0x000e700000000a00 */
[----:B------:R-:W2:Y:S01]  /*13c0*/  LDC.64 R10, c[0x0][0x398] ;  /* 0x0000e600ff0a7b82 */ /* 0x000ea20000000a00 */
[----:B0-----:R-:W-:-:S06]  /*13d0*/  IMAD.WIDE R2, R5, 0x4, R2 ;  /* 0x0000000405027825 */ /* 0x001fcc00078e0202 */
        /* <DEDUP_REMOVED lines=16> */
.L_x_40:
[----:B------:R-:W-:Y:S05]  /*14e0*/  BSYNC.RECONVERGENT B4 ;  /* 0x0000000000047941 */ /* 0x000fea0003800200 */
.L_x_39:
[----:B------:R-:W-:-:S07]  /*14f0*/  FADD R25, R25, R0 ;  /* 0x0000000019197221 */ /* 0x000fce0000000000 */
.L_x_22:
[----:B------:R-:W-:Y:S05]  /*1500*/  BSYNC.RECONVERGENT B3 ;  /* 0x0000000000037941 */ /* 0x000fea0003800200 */
.L_x_21:
[----:B------:R-:W0:Y:S01]  /*1510*/  F2F.F64.F32 R4, R25 ;  /* 0x0000001900047310 */ /* 0x000e220000201800 */
[----:B------:R-:W-:Y:S01]  /*1520*/  UMOV UR6, 0x33333333 ;  /* 0x3333333300067882 */ /* 0x000fe20000000000 */
[----:B------:R-:W-:Y:S02]  /*1530*/  UMOV UR7, 0x3feb3333 ;  /* 0x3feb333300077882 */ /* 0x000fe40000000000 */
[----:B0-----:R-:W-:-:S11]  /*1540*/  DMUL R4, R4, UR6 ;  /* 0x0000000604047c28 */ /* 0x001fd60008000000 */
.L_x_1:
[----:B------:R-:W-:Y:S05]  /*1550*/  BSYNC.RECONVERGENT B0 ;  /* 0x0000000000007941 */ /* 0x000fea0003800200 */
.L_x_0:
[----:B------:R-:W0:Y:S01]  /*1560*/  LDCU UR6, c[0x0][0x3b0] ;  /* 0x00007600ff0677ac */ /* 0x000e220008000800 */
[----:B------:R-:W-:Y:S01]  /*1570*/  MOV R2, 0x1 ;  /* 0x0000000100027802 */ /* 0x000fe20000000f00 */
[----:B------:R-:W-:Y:S01]  /*1580*/  UMOV UR7, 0x3fc33333 ;  /* 0x3fc3333300077882 */ /* 0x000fe20000000000 */
[----:B0-----:R-:W0:Y:S01]  /*1590*/  I2F.F64 R8, UR6 ;  /* 0x0000000600087d12 */ /* 0x001e220008201c00 */
[----:B------:R-:W-:-:S07]  /*15a0*/  UMOV UR6, 0x33333334 ;  /* 0x3333333400067882 */ /* 0x000fce0000000000 */
[----:B0-----:R-:W0:Y:S02]  /*15b0*/  MUFU.RCP64H R3, R9 ;  /* 0x0000000900037308 */ /* 0x001e240000001800 */
[----:B0-----:R-:W-:-:S08]  /*15c0*/  DFMA R10, -R8, R2, 1 ;  /* 0x3ff00000080a742b */ /* 0x001fd00000000102 */
[----:B------:R-:W-:-:S08]  /*15d0*/  DFMA R10, R10, R10, R10 ;  /* 0x0000000a0a0a722b */ /* 0x000fd0000000000a */
[----:B------:R-:W-:-:S08]  /*15e0*/  DFMA R10, R2, R10, R2 ;  /* 0x0000000a020a722b */ /* 0x000fd00000000002 */
[----:B------:R-:W-:-:S08]  /*15f0*/  DFMA R2, -R8, R10, 1 ;  /* 0x3ff000000802742b */ /* 0x000fd0000000010a */
[----:B------:R-:W-:-:S08]  /*1600*/  DFMA R2, R10, R2, R10 ;  /* 0x000000020a02722b */ /* 0x000fd0000000000a */
[----:B------:R-:W-:-:S08]  /*1610*/  DMUL R10, R2, UR6 ;  /* 0x00000006020a7c28 */ /* 0x000fd00008000000 */
[----:B------:R-:W-:-:S08]  /*1620*/  DFMA R12, -R8, R10, UR6 ;  /* 0x00000006080c7e2b */ /* 0x000fd0000800010a */
[----:B------:R-:W-:-:S10]  /*1630*/  DFMA R2, R2, R12, R10 ;  /* 0x0000000c0202722b */ /* 0x000fd4000000000a */
[----:B------:R-:W-:-:S05]  /*1640*/  FFMA R0, RZ, R9, R3 ;  /* 0x00000009ff007223 */ /* 0x000fca0000000003 */
[----:B------:R-:W-:-:S13]  /*1650*/  FSETP.GT.AND P0, PT, |R0|, 1.469367938527859385e-39, PT ;  /* 0x001000000000780b */ /* 0x000fda0003f04200 */
[----:B------:R-:W-:Y:S05]  /*1660*/  @P0 BRA `(.L_x_41) ;  /* 0x0000000000100947 */ /* 0x000fea0003800000 */
[----:B------:R-:W-:-:S07]  /*1670*/  MOV R0, 0x1690 ;  /* 0x0000169000007802 */ /* 0x000fce0000000f00 */
[----:B------:R-:W-:Y:S05]  /*1680*/  CALL.REL.NOINC `($__internal_0_$__cuda_sm20_div_rn_f64_full) ;  /* 0x0000000000447944 */ /* 0x000fea0003c00000 */
[----:B------:R-:W-:Y:S01]  /*1690*/  IMAD.MOV.U32 R2, RZ, RZ, R14 ;  /* 0x000000ffff027224 */ /* 0x000fe200078e000e */
[----:B------:R-:W-:-:S07]  /*16a0*/  MOV R3, R15 ;  /* 0x0000000f00037202 */ /* 0x000fce0000000f00 */
.L_x_41:
[----:B------:R-:W0:Y:S01]  /*16b0*/  LDC.64 R8, c[0x0][0x3a0] ;  /* 0x0000e800ff087b82 */ /* 0x000e220000000a00 */
[----:B------:R-:W-:-:S06]  /*16c0*/  DADD R4, R2, R4 ;  /* 0x0000000002047229 */ /* 0x000fcc0000000004 */
[----:B------:R-:W1:Y:S01]  /*16d0*/  F2F.F32.F64 R13, R4 ;  /* 0x00000004000d7310 */ /* 0x000e620000301000 */
[----:B------:R-:W2:Y:S01]  /*16e0*/  LDC.64 R10, c[0x0][0x3a8] ;  /* 0x0000ea00ff0a7b82 */ /* 0x000ea20000000a00 */
[----:B0-----:R-:W-:-:S05]  /*16f0*/  IMAD.WIDE R8, R6, 0x4, R8 ;  /* 0x0000000406087825 */ /* 0x001fca00078e0208 */
[----:B-1----:R0:W-:Y:S01]  /*1700*/  STG.E desc[UR4][R8.64], R13 ;  /* 0x0000000d08007986 */ /* 0x0021e2000c101904 */
[----:B--2---:R-:W-:-:S06]  /*1710*/  IMAD.WIDE R6, R6, 0x4, R10 ;  /* 0x0000000406067825 */ /* 0x004fcc00078e020a */
[----:B------:R-:W2:Y:S02]  /*1720*/  LDG.E R6, desc[UR4][R6.64] ;  /* 0x0000000406067981 */ /* 0x000ea4000c1e1900 */
[----:B--2---:R-:W-:-:S13]  /*1730*/  ISETP.NE.AND P0, PT, R6, 0x1, PT ;  /* 0x000000010600780c */ /* 0x004fda0003f05270 */
[----:B0-----:R-:W-:Y:S05]  /*1740*/  @P0 EXIT ;  /* 0x000000000000094d */ /* 0x001fea0003800000 */
[----:B------:R-:W0:Y:S02]  /*1750*/  F2F.F64.F32 R4, R13 ;  /* 0x0000000d00047310 */ /* 0x000e240000201800 */
[----:B0-----:R-:W-:-:S10]  /*1760*/  DADD R4, R4, R2 ;  /* 0x0000000004047229 */ /* 0x001fd40000000002 */
[----:B------:R-:W0:Y:S02]  /*1770*/  F2F.F32.F64 R5, R4 ;  /* 0x0000000400057310 */ /* 0x000e240000301000 */
[----:B0-----:R-:W-:Y:S01]  /*1780*/  STG.E desc[UR4][R8.64], R5 ;  /* 0x0000000508007986 */ /* 0x001fe2000c101904 */
[----:B------:R-:W-:Y:S05]  /*1790*/  EXIT ;  /* 0x000000000000794d */ /* 0x000fea0003800000 */
        .weak           $__internal_0_$__cuda_sm20_div_rn_f64_full
        .type           $__internal_0_$__cuda_sm20_div_rn_f64_full,@function
        .size           $__internal_0_$__cuda_sm20_div_rn_f64_full,($__internal_1_$__cuda_sm3x_div_rn_noftz_f32_slowpath - $__internal_0_$__cuda_sm20_div_rn_f64_full)
$__internal_0_$__cuda_sm20_div_rn_f64_full:
[C---:B------:R-:W-:Y:S01]  /*17a0*/  FSETP.GEU.AND P0, PT, |R9|.reuse, 1.469367938527859385e-39, PT ;  /* 0x001000000900780b */ /* 0x040fe20003f0e200 */
[----:B------:R-:W-:Y:S01]  /*17b0*/  IMAD.MOV.U32 R10, RZ, RZ, 0x1 ;  /* 0x00000001ff0a7424 */ /* 0x000fe200078e00ff */
[C---:B------:R-:W-:Y:S01]  /*17c0*/  LOP3.LUT R2, R9.reuse, 0x800fffff, RZ, 0xc0, !PT ;  /* 0x800fffff09027812 */ /* 0x040fe200078ec0ff */
[----:B------:R-:W-:Y:S01]  /*17d0*/  IMAD.MOV.U32 R19, RZ, RZ, 0x3fc00000 ;  /* 0x3fc00000ff137424 */ /* 0x000fe200078e00ff */
[----:B------:R-:W-:Y:S02]  /*17e0*/  LOP3.LUT R16, R9, 0x7ff00000, RZ, 0xc0, !PT ;  /* 0x7ff0000009107812 */ /* 0x000fe400078ec0ff */
[----:B------:R-:W-:Y:S02]  /*17f0*/  LOP3.LUT R3, R2, 0x3ff00000, RZ, 0xfc, !PT ;  /* 0x3ff0000002037812 */ /* 0x000fe400078efcff */
[----:B------:R-:W-:Y:S02]  /*1800*/  MOV R2, R8 ;  /* 0x0000000800027202 */ /* 0x000fe40000000f00 */
[----:B------:R-:W-:-:S02]  /*1810*/  MOV R7, 0x1ca00000 ;  /* 0x1ca0000000077802 */ /* 0x000fc40000000f00 */
[----:B------:R-:W-:Y:S01]  /*1820*/  ISETP.LE.U32.AND P1, PT, R16, 0x3fc00000, PT ;  /* 0x3fc000001000780c */ /* 0x000fe20003f23070 */
[----:B------:R-:W-:Y:S01]  /*1830*/  @!P0 DMUL R2, R8, 8.98846567431157953865e+307 ;  /* 0x7fe0000008028828 */ /* 0x000fe20000000000 */
[----:B------:R-:W-:Y:S02]  /*1840*/  MOV R18, R16 ;  /* 0x0000001000127202 */ /* 0x000fe40000000f00 */
[----:B------:R-:W-:Y:S02]  /*1850*/  SEL R14, R7, 0x63400000, !P1 ;  /* 0x63400000070e7807 */ /* 0x000fe40004800000 */
[----:B------:R-:W-:Y:S01]  /*1860*/  IADD3 R20, PT, PT, R19, -0x1, RZ ;  /* 0xffffffff13147810 */ /* 0x000fe20007ffe0ff */
[----:B------:R-:W0:Y:S04]  /*1870*/  MUFU.RCP64H R11, R3 ;  /* 0x00000003000b7308 */ /* 0x000e280000001800 */
[----:B------:R-:W-:-:S02]  /*1880*/  @!P0 LOP3.LUT R18, R3, 0x7ff00000, RZ, 0xc0, !PT ;  /* 0x7ff0000003128812 */ /* 0x000fc400078ec0ff */
[----:B------:R-:W-:-:S03]  /*1890*/  ISETP.GT.U32.AND P0, PT, R20, 0x7feffffe, PT ;  /* 0x7feffffe1400780c */ /* 0x000fc60003f04070 */
[----:B------:R-:W-:-:S05]  /*18a0*/  VIADD R20, R18, 0xffffffff ;  /* 0xffffffff12147836 */ /* 0x000fca0000000000 */
[----:B------:R-:W-:Y:S01]  /*18b0*/  ISETP.GT.U32.OR P0, PT, R20, 0x7feffffe, P0 ;  /* 0x7feffffe1400780c */ /* 0x000fe20000704470 */
[----:B0-----:R-:W-:-:S08]  /*18c0*/  DFMA R12, R10, -R2, 1 ;  /* 0x3ff000000a0c742b */ /* 0x001fd00000000802 */
[----:B------:R-:W-:-:S08]  /*18d0*/  DFMA R12, R12, R12, R12 ;  /* 0x0000000c0c0c722b */ /* 0x000fd0000000000c */
[----:B------:R-:W-:-:S08]  /*18e0*/  DFMA R12, R10, R12, R10 ;  /* 0x0000000c0a0c722b */ /* 0x000fd0000000000a */
[----:B------:R-:W-:-:S08]  /*18f0*/  DFMA R10, R12, -R2, 1 ;  /* 0x3ff000000c0a742b */ /* 0x000fd00000000802 */
[----:B------:R-:W-:Y:S01]  /*1900*/  DFMA R12, R12, R10, R12 ;  /* 0x0000000a0c0c722b */ /* 0x000fe2000000000c */
[----:B------:R-:W-:Y:S02]  /*1910*/  LOP3.LUT R11, R14, 0x33333, RZ, 0xfc, !PT ;  /* 0x000333330e0b7812 */ /* 0x000fe400078efcff */
[----:B------:R-:W-:-:S06]  /*1920*/  MOV R10, 0x33333334 ;  /* 0x33333334000a7802 */ /* 0x000fcc0000000f00 */
[----:B------:R-:W-:-:S08]  /*1930*/  DMUL R14, R12, R10 ;  /* 0x0000000a0c0e7228 */ /* 0x000fd00000000000 */
[----:B------:R-:W-:-:S08]  /*1940*/  DFMA R16, R14, -R2, R10 ;  /* 0x800000020e10722b */ /* 0x000fd0000000000a */
[----:B------:R-:W-:Y:S01]  /*1950*/  DFMA R12, R12, R16, R14 ;  /* 0x000000100c0c722b */ /* 0x000fe2000000000e */
[----:B------:R-:W-:Y:S10]  /*1960*/  @P0 BRA `(.L_x_42) ;  /* 0x0000000000740947 */ /* 0x000ff40003800000 */
[----:B------:R-:W-:Y:S02]  /*1970*/  LOP3.LUT R16, R9, 0x7ff00000, RZ, 0xc0, !PT ;  /* 0x7ff0000009107812 */ /* 0x000fe400078ec0ff */
[----:B------:R-:W-:Y:S02]  /*1980*/  MOV R14, 0x3fc00000 ;  /* 0x3fc00000000e7802 */ /* 0x000fe40000000f00 */
[C---:B------:R-:W-:Y:S02]  /*1990*/  IADD3 R15, PT, PT, -R16.reuse, RZ, RZ ;  /* 0x000000ff100f7210 */ /* 0x040fe40007ffe1ff */
[----:B------:R-:W-:Y:S02]  /*19a0*/  ISETP.LE.U32.AND P0, PT, R16, 0x3fc00000, PT ;  /* 0x3fc000001000780c */ /* 0x000fe40003f03070 */
[----:B------:R-:W-:Y:S02]  /*19b0*/  VIADDMNMX R14, R15, R14, 0xb9600000, !PT ;  /* 0xb96000000f0e7446 */ /* 0x000fe4000780010e */
[----:B------:R-:W-:-:S02]  /*19c0*/  SEL R7, R7, 0x63400000, !P0 ;  /* 0x6340000007077807 */ /* 0x000fc40004000000 */
[----:B------:R-:W-:Y:S02]  /*19d0*/  VIMNMX R14, PT, PT, R14, 0x46a00000, PT ;  /* 0x46a000000e0e7848 */ /* 0x000fe40003fe0100 */
[----:B------:R-:W-:-:S03]  /*19e0*/  MOV R16, RZ ;  /* 0x000000ff00107202 */ /* 0x000fc60000000f00 */
[----:B------:R-:W-:-:S05]  /*19f0*/  IMAD.IADD R7, R14, 0x1, -R7 ;  /* 0x000000010e077824 */ /* 0x000fca00078e0a07 */
[----:B------:R-:W-:-:S06]  /*1a00*/  IADD3 R17, PT, PT, R7, 0x7fe00000, RZ ;  /* 0x7fe0000007117810 */ /* 0x000fcc0007ffe0ff */
[----:B------:R-:W-:-:S10]  /*1a10*/  DMUL R14, R12, R16 ;  /* 0x000000100c0e7228 */ /* 0x000fd40000000000 */
[----:B------:R-:W-:-:S13]  /*1a20*/  FSETP.GTU.AND P0, PT, |R15|, 1.469367938527859385e-39, PT ;  /* 0x001000000f00780b */ /* 0x000fda0003f0c200 */
[----:B------:R-:W-:Y:S05]  /*1a30*/  @P0 BRA `(.L_x_43) ;  /* 0x0000000000840947 */ /* 0x000fea0003800000 */
[----:B------:R-:W-:Y:S01]  /*1a40*/  DFMA R2, R12, -R2, R10 ;  /* 0x800000020c02722b */ /* 0x000fe2000000000a */
[----:B------:R-:W-:-:S09]  /*1a50*/  IMAD.MOV.U32 R16, RZ, RZ, RZ ;  /* 0x000000ffff107224 */ /* 0x000fd200078e00ff */
[C---:B------:R-:W-:Y:S02]  /*1a60*/  FSETP.NEU.AND P0, PT, R3.reuse, RZ, PT ;  /* 0x000000ff0300720b */ /* 0x040fe40003f0d000 */
[----:B------:R-:W-:-:S04]  /*1a70*/  LOP3.LUT R9, R3, 0x80000000, R9, 0x48, !PT ;  /* 0x8000000003097812 */ /* 0x000fc800078e4809 */
[----:B------:R-:W-:-:S07]  /*1a80*/  LOP3.LUT R17, R9, R17, RZ, 0xfc, !PT ;  /* 0x0000001109117212 */ /* 0x000fce00078efcff */
[----:B------:R-:W-:Y:S05]  /*1a90*/  @!P0 BRA `(.L_x_43) ;  /* 0x00000000006c8947 */ /* 0x000fea0003800000 */
[C---:B------:R-:W-:Y:S02]  /*1aa0*/  IADD3 R3, PT, PT, -R7.reuse, RZ, RZ ;  /* 0x000000ff07037210 */ /* 0x040fe40007ffe1ff */
[----:B------:R-:W-:Y:S02]  /*1ab0*/  MOV R2, RZ ;  /* 0x000000ff00027202 */ /* 0x000fe40000000f00 */
[----:B------:R-:W-:-:S04]  /*1ac0*/  IADD3 R7, PT, PT, -R7, -0x43300000, RZ ;  /* 0xbcd0000007077810 */ /* 0x000fc80007ffe1ff */
[----:B------:R-:W-:Y:S02]  /*1ad0*/  DFMA R2, R14, -R2, R12 ;  /* 0x800000020e02722b */ /* 0x000fe4000000000c */
[----:B------:R-:W-:-:S08]  /*1ae0*/  DMUL.RP R12, R12, R16 ;  /* 0x000000100c0c7228 */ /* 0x000fd00000008000 */
[----:B------:R-:W-:Y:S02]  /*1af0*/  FSETP.NEU.AND P0, PT, |R3|, R7, PT ;  /* 0x000000070300720b */ /* 0x000fe40003f0d200 */
[----:B------:R-:W-:Y:S02]  /*1b00*/  LOP3.LUT R9, R13, R9, RZ, 0x3c, !PT ;  /* 0x000000090d097212 */ /* 0x000fe400078e3cff */
[----:B------:R-:W-:Y:S02]  /*1b10*/  FSEL R14, R12, R14, !P0 ;  /* 0x0000000e0c0e7208 */ /* 0x000fe40004000000 */
[----:B------:R-:W-:Y:S01]  /*1b20*/  FSEL R15, R9, R15, !P0 ;  /* 0x0000000f090f7208 */ /* 0x000fe20004000000 */
[----:B------:R-:W-:Y:S06]  /*1b30*/  BRA `(.L_x_43) ;  /* 0x0000000000447947 */ /* 0x000fec0003800000 */
.L_x_42:
[----:B------:R-:W-:-:S14]  /*1b40*/  DSETP.NAN.AND P0, PT, R8, R8, PT ;  /* 0x000000080800722a */ /* 0x000fdc0003f08000 */
[----:B------:R-:W-:Y:S05]  /*1b50*/  @P0 BRA `(.L_x_44) ;  /* 0x0000000000340947 */ /* 0x000fea0003800000 */
[----:B------:R-:W-:Y:S01]  /*1b60*/  ISETP.NE.AND P0, PT, R19, R18, PT ;  /* 0x000000121300720c */ /* 0x000fe20003f05270 */
[----:B------:R-:W-:Y:S01]  /*1b70*/  IMAD.MOV.U32 R14, RZ, RZ, 0x0 ;  /* 0x00000000ff0e7424 */ /* 0x000fe200078e00ff */
[----:B------:R-:W-:-:S11]  /*1b80*/  MOV R15, 0xfff80000 ;  /* 0xfff80000000f7802 */ /* 0x000fd60000000f00 */
[----:B------:R-:W-:Y:S05]  /*1b90*/  @!P0 BRA `(.L_x_43) ;  /* 0x00000000002c8947 */ /* 0x000fea0003800000 */
[----:B------:R-:W-:Y:S02]  /*1ba0*/  ISETP.NE.AND P0, PT, R19, 0x7ff00000, PT ;  /* 0x7ff000001300780c */ /* 0x000fe40003f05270 */
[----:B------:R-:W-:Y:S02]  /*1bb0*/  LOP3.LUT R8, R9, 0x3fc33333, RZ, 0x3c, !PT ;  /* 0x3fc3333309087812 */ /* 0x000fe400078e3cff */
[----:B------:R-:W-:Y:S02]  /*1bc0*/  ISETP.EQ.OR P0, PT, R18, RZ, !P0 ;  /* 0x000000ff1200720c */ /* 0x000fe40004702670 */
[----:B------:R-:W-:-:S11]  /*1bd0*/  LOP3.LUT R15, R8, 0x80000000, RZ, 0xc0, !PT ;  /* 0x80000000080f7812 */ /* 0x000fd600078ec0ff */
[----:B------:R-:W-:Y:S02]  /*1be0*/  @P0 LOP3.LUT R2, R15, 0x7ff00000, RZ, 0xfc, !PT ;  /* 0x7ff000000f020812 */ /* 0x000fe400078efcff */
[----:B------:R-:W-:Y:S01]  /*1bf0*/  @!P0 MOV R14, RZ ;  /* 0x000000ff000e8202 */ /* 0x000fe20000000f00 */
[----:B------:R-:W-:Y:S01]  /*1c00*/  @P0 IMAD.MOV.U32 R14, RZ, RZ, RZ ;  /* 0x000000ffff0e0224 */ /* 0x000fe200078e00ff */
[----:B------:R-:W-:Y:S01]  /*1c10*/  @P0 MOV R15, R2 ;  /* 0x00000002000f0202 */ /* 0x000fe20000000f00 */
[----:B------:R-:W-:Y:S06]  /*1c20*/  BRA `(.L_x_43) ;  /* 0x0000000000087947 */ /* 0x000fec0003800000 */
.L_x_44:
[----:B------:R-:W-:Y:S02]  /*1c30*/  LOP3.LUT R15, R9, 0x80000, RZ, 0xfc, !PT ;  /* 0x00080000090f7812 */ /* 0x000fe400078efcff */
[----:B------:R-:W-:-:S07]  /*1c40*/  MOV R14, R8 ;  /* 0x00000008000e7202 */ /* 0x000fce0000000f00 */
.L_x_43:
[----:B------:R-:W-:Y:S01]  /*1c50*/  IMAD.MOV.U32 R2, RZ, RZ, R0 ;  /* 0x000000ffff027224 */ /* 0x000fe200078e0000 */
[----:B------:R-:W-:-:S04]  /*1c60*/  MOV R3, 0x0 ;  /* 0x0000000000037802 */ /* 0x000fc80000000f00 */
[----:B------:R-:W-:Y:S05]  /*1c70*/  RET.REL.NODEC R2 `(_Z8pagerankPfPiS0_S_S_S0_i) ;  /* 0xffffffe002e07950 */ /* 0x000fea0003c3ffff */
        .weak           $__internal_1_$__cuda_sm3x_div_rn_noftz_f32_slowpath
        .type           $__internal_1_$__cuda_sm3x_div_rn_noftz_f32_slowpath,@function
        .size           $__internal_1_$__cuda_sm3x_div_rn_noftz_f32_slowpath,(.L_x_139 - $__internal_1_$__cuda_sm3x_div_rn_noftz_f32_slowpath)
$__internal_1_$__cuda_sm3x_div_rn_noftz_f32_slowpath:
[----:B------:R-:W-:Y:S01]  /*1c80*/  SHF.R.U32.HI R7, RZ, 0x17, R22 ;  /* 0x00000017ff077819 */ /* 0x000fe20000011616 */
[----:B------:R-:W-:Y:S01]  /*1c90*/  BSSY.RECONVERGENT B1, `(.L_x_45) ;  /* 0x0000062000017945 */ /* 0x000fe20003800200 */
[----:B------:R-:W-:Y:S02]  /*1ca0*/  SHF.R.U32.HI R20, RZ, 0x17, R27 ;  /* 0x00000017ff147819 */ /* 0x000fe4000001161b */
[----:B------:R-:W-:Y:S02]  /*1cb0*/  LOP3.LUT R7, R7, 0xff, RZ, 0xc0, !PT ;  /* 0x000000ff07077812 */ /* 0x000fe400078ec0ff */
[----:B------:R-:W-:Y:S02]  /*1cc0*/  LOP3.LUT R20, R20, 0xff, RZ, 0xc0, !PT ;  /* 0x000000ff14147812 */ /* 0x000fe400078ec0ff */
[----:B------:R-:W-:-:S03]  /*1cd0*/  IADD3 R0, PT, PT, R7, -0x1, RZ ;  /* 0xffffffff07007810 */ /* 0x000fc60007ffe0ff */
[----:B------:R-:W-:Y:S01]  /*1ce0*/  VIADD R21, R20, 0xffffffff ;  /* 0xffffffff14157836 */ /* 0x000fe20000000000 */
[----:B------:R-:W-:-:S04]  /*1cf0*/  ISETP.GT.U32.AND P0, PT, R0, 0xfd, PT ;  /* 0x000000fd0000780c */ /* 0x000fc80003f04070 */
[----:B------:R-:W-:-:S13]  /*1d00*/  ISETP.GT.U32.OR P0, PT, R21, 0xfd, P0 ;  /* 0x000000fd1500780c */ /* 0x000fda0000704470 */
[----:B------:R-:W-:Y:S01]  /*1d10*/  @!P0 MOV R9, RZ ;  /* 0x000000ff00098202 */ /* 0x000fe20000000f00 */
[----:B------:R-:W-:Y:S06]  /*1d20*/  @!P0 BRA `(.L_x_46) ;  /* 0x00000000005c8947 */ /* 0x000fec0003800000 */
[----:B------:R-:W-:Y:S02]  /*1d30*/  FSETP.GTU.FTZ.AND P0, PT, |R27|, +INF , PT ;  /* 0x7f8000001b00780b */ /* 0x000fe40003f1c200 */
[----:B------:R-:W-:-:S04]  /*1d40*/  FSETP.GTU.FTZ.AND P1, PT, |R22|, +INF , PT ;  /* 0x7f8000001600780b */ /* 0x000fc80003f3c200 */
[----:B------:R-:W-:-:S13]  /*1d50*/  PLOP3.LUT P0, PT, P0, P1, PT, 0xf8, 0x8f ;  /* 0x00000000008f781c */ /* 0x000fda0000703f70 */
[----:B------:R-:W-:Y:S05]  /*1d60*/  @P0 BRA `(.L_x_47) ;  /* 0x00000004004c0947 */ /* 0x000fea0003800000 */
[----:B------:R-:W-:-:S13]  /*1d70*/  LOP3.LUT P0, RZ, R22, 0x7fffffff, R27, 0xc8, !PT ;  /* 0x7fffffff16ff7812 */ /* 0x000fda000780c81b */
[----:B------:R-:W-:Y:S05]  /*1d80*/  @!P0 BRA `(.L_x_48) ;  /* 0x00000004003c8947 */ /* 0x000fea0003800000 */
[C---:B------:R-:W-:Y:S02]  /*1d90*/  FSETP.NEU.FTZ.AND P3, PT, |R27|.reuse, +INF , PT ;  /* 0x7f8000001b00780b */ /* 0x040fe40003f7d200 */
[----:B------:R-:W-:Y:S02]  /*1da0*/  FSETP.NEU.FTZ.AND P1, PT, |R22|, +INF , PT ;  /* 0x7f8000001600780b */ /* 0x000fe40003f3d200 */
[----:B------:R-:W-:-:S11]  /*1db0*/  FSETP.NEU.FTZ.AND P0, PT, |R27|, +INF , PT ;  /* 0x7f8000001b00780b */ /* 0x000fd60003f1d200 */
[----:B------:R-:W-:Y:S05]  /*1dc0*/  @!P1 BRA !P3, `(.L_x_48) ;  /* 0x00000004002c9947 */ /* 0x000fea0005800000 */
[----:B------:R-:W-:-:S04]  /*1dd0*/  LOP3.LUT P3, RZ, R27, 0x7fffffff, RZ, 0xc0, !PT ;  /* 0x7fffffff1bff7812 */ /* 0x000fc8000786c0ff */
[----:B------:R-:W-:-:S13]  /*1de0*/  PLOP3.LUT P1, PT, P1, P3, PT, 0x2f, 0xf2 ;  /* 0x0000000000f2781c */ /* 0x000fda0000f26577 */
[----:B------:R-:W-:Y:S05]  /*1df0*/  @P1 BRA `(.L_x_49) ;  /* 0x0000000400181947 */ /* 0x000fea0003800000 */
[----:B------:R-:W-:-:S04]  /*1e00*/  LOP3.LUT P1, RZ, R22, 0x7fffffff, RZ, 0xc0, !PT ;  /* 0x7fffffff16ff7812 */ /* 0x000fc8000782c0ff */
[----:B------:R-:W-:-:S13]  /*1e10*/  PLOP3.LUT P0, PT, P0, P1, PT, 0x2f, 0xf2 ;  /* 0x0000000000f2781c */ /* 0x000fda0000702577 */
[----:B------:R-:W-:Y:S05]  /*1e20*/  @P0 BRA `(.L_x_50) ;  /* 0x0000000400000947 */ /* 0x000fea0003800000 */
[----:B------:R-:W-:Y:S02]  /*1e30*/  ISETP.GE.AND P0, PT, R21, RZ, PT ;  /* 0x000000ff1500720c */ /* 0x000fe40003f06270 */
[----:B------:R-:W-:-:S11]  /*1e40*/  ISETP.GE.AND P1, PT, R0, RZ, PT ;  /* 0x000000ff0000720c */ /* 0x000fd60003f26270 */
[----:B------:R-:W-:Y:S01]  /*1e50*/  @P0 MOV R9, RZ ;  /* 0x000000ff00090202 */ /* 0x000fe20000000f00 */
[----:B------:R-:W-:Y:S02]  /*1e60*/  @!P0 IMAD.MOV.U32 R9, RZ, RZ, -0x40 ;  /* 0xffffffc0ff098424 */ /* 0x000fe400078e00ff */
[----:B------:R-:W-:Y:S01]  /*1e70*/  @!P0 FFMA R27, R27, 1.84467440737095516160e+19, RZ ;  /* 0x5f8000001b1b8823 */ /* 0x000fe200000000ff */
[----:B------:R-:W-:Y:S02]  /*1e80*/  @!P1 FFMA R22, R22, 1.84467440737095516160e+19, RZ ;  /* 0x5f80000016169823 */ /* 0x000fe400000000ff */
[----:B------:R-:W-:-:S07]  /*1e90*/  @!P1 IADD3 R9, PT, PT, R9, 0x40, RZ ;  /* 0x0000004009099810 */ /* 0x000fce0007ffe0ff */
.L_x_46:
[----:B------:R-:W-:Y:S01]  /*1ea0*/  LEA R21, R7, 0xc0800000, 0x17 ;  /* 0xc080000007157811 */ /* 0x000fe200078eb8ff */
[----:B------:R-:W-:Y:S01]  /*1eb0*/  VIADD R20, R20, 0xffffff81 ;  /* 0xffffff8114147836 */ /* 0x000fe20000000000 */
[----:B------:R-:W-:Y:S02]  /*1ec0*/  BSSY.RECONVERGENT B2, `(.L_x_51) ;  /* 0x0000035000027945 */ /* 0x000fe40003800200 */
[----:B------:R-:W-:Y:S01]  /*1ed0*/  IADD3 R26, PT, PT, -R21, R22, RZ ;  /* 0x00000016151a7210 */ /* 0x000fe20007ffe1ff */
[C---:B------:R-:W-:Y:S01]  /*1ee0*/  IMAD R0, R20.reuse, -0x800000, R27 ;  /* 0xff80000014007824 */ /* 0x040fe200078e021b */
[----:B------:R-:W-:Y:S02]  /*1ef0*/  IADD3 R20, PT, PT, R20, 0x7f, -R7 ;  /* 0x0000007f14147810 */ /* 0x000fe40007ffe807 */
[----:B------:R-:W0:Y:S01]  /*1f00*/  MUFU.RCP R22, R26 ;  /* 0x0000001a00167308 */ /* 0x000e220000001000 */
[----:B------:R-:W-:Y:S01]  /*1f10*/  FADD.FTZ R21, -R26, -RZ ;  /* 0x800000ff1a157221 */ /* 0x000fe20000010100 */
[----:B------:R-:W-:-:S03]  /*1f20*/  IADD3 R9, PT, PT, R20, R9, RZ ;  /* 0x0000000914097210 */ /* 0x000fc60007ffe0ff */
[----:B0-----:R-:W-:-:S04]  /*1f30*/  FFMA R23, R22, R21, 1 ;  /* 0x3f80000016177423 */ /* 0x001fc80000000015 */
[----:B------:R-:W-:-:S04]  /*1f40*/  FFMA R23, R22, R23, R22 ;  /* 0x0000001716177223 */ /* 0x000fc80000000016 */
[----:B------:R-:W-:-:S04]  /*1f50*/  FFMA R22, R0, R23, RZ ;  /* 0x0000001700167223 */ /* 0x000fc800000000ff */
[----:B------:R-:W-:-:S04]  /*1f60*/  FFMA R24, R21, R22, R0 ;  /* 0x0000001615187223 */ /* 0x000fc80000000000 */
[----:B------:R-:W-:-:S04]  /*1f70*/  FFMA R24, R23, R24, R22 ;  /* 0x0000001817187223 */ /* 0x000fc80000000016 */
[----:B------:R-:W-:-:S04]  /*1f80*/  FFMA R21, R21, R24, R0 ;  /* 0x0000001815157223 */ /* 0x000fc80000000000 */
[----:B------:R-:W-:-:S05]  /*1f90*/  FFMA R0, R23, R21, R24 ;  /* 0x0000001517007223 */ /* 0x000fca0000000018 */
[----:B------:R-:W-:-:S04]  /*1fa0*/  SHF.R.U32.HI R7, RZ, 0x17, R0 ;  /* 0x00000017ff077819 */ /* 0x000fc80000011600 */
[----:B------:R-:W-:-:S04]  /*1fb0*/  LOP3.LUT R20, R7, 0xff, RZ, 0xc0, !PT ;  /* 0x000000ff07147812 */ /* 0x000fc800078ec0ff */
[----:B------:R-:W-:-:S05]  /*1fc0*/  IADD3 R7, PT, PT, R20, R9, RZ ;  /* 0x0000000914077210 */ /* 0x000fca0007ffe0ff */
[----:B------:R-:W-:-:S05]  /*1fd0*/  VIADD R20, R7, 0xffffffff ;  /* 0xffffffff07147836 */ /* 0x000fca0000000000 */
[----:B------:R-:W-:-:S13]  /*1fe0*/  ISETP.GE.U32.AND P0, PT, R20, 0xfe, PT ;  /* 0x000000fe1400780c */ /* 0x000fda0003f06070 */
[----:B------:R-:W-:Y:S05]  /*1ff0*/  @!P0 BRA `(.L_x_52) ;  /* 0x0000000000808947 */ /* 0x000fea0003800000 */
[----:B------:R-:W-:-:S13]  /*2000*/  ISETP.GT.AND P0, PT, R7, 0xfe, PT ;  /* 0x000000fe0700780c */ /* 0x000fda0003f04270 */
[----:B------:R-:W-:Y:S05]  /*2010*/  @P0 BRA `(.L_x_53) ;  /* 0x00000000006c0947 */ /* 0x000fea0003800000 */
[----:B------:R-:W-:-:S13]  /*2020*/  ISETP.GE.AND P0, PT, R7, 0x1, PT ;  /* 0x000000010700780c */ /* 0x000fda0003f06270 */
[----:B------:R-:W-:Y:S05]  /*2030*/  @P0 BRA `(.L_x_54) ;  /* 0x0000000000740947 */ /* 0x000fea0003800000 */
[----:B------:R-:W-:Y:S02]  /*2040*/  ISETP.GE.AND P0, PT, R7, -0x18, PT ;  /* 0xffffffe80700780c */ /* 0x000fe40003f06270 */
[----:B------:R-:W-:-:S11]  /*2050*/  LOP3.LUT R0, R0, 0x80000000, RZ, 0xc0, !PT ;  /* 0x8000000000007812 */ /* 0x000fd600078ec0ff */
[----:B------:R-:W-:Y:S05]  /*2060*/  @!P0 BRA `(.L_x_54) ;  /* 0x0000000000688947 */ /* 0x000fea0003800000 */
[CCC-:B------:R-:W-:Y:S01]  /*2070*/  FFMA.RZ R9, R23.reuse, R21.reuse, R24.reuse ;  /* 0x0000001517097223 */ /* 0x1c0fe2000000c018 */
[CCC-:B------:R-:W-:Y:S01]  /*2080*/  FFMA.RP R20, R23.reuse, R21.reuse, R24.reuse ;  /* 0x0000001517147223 */ /* 0x1c0fe20000008018 */
[----:B------:R-:W-:Y:S01]  /*2090*/  FFMA.RM R23, R23, R21, R24 ;  /* 0x0000001517177223 */ /* 0x000fe20000004018 */
[----:B------:R-:W-:Y:S02]  /*20a0*/  IADD3 R21, PT, PT, R7, 0x20, RZ ;  /* 0x0000002007157810 */ /* 0x000fe40007ffe0ff */
[----:B------:R-:W-:Y:S02]  /*20b0*/  LOP3.LUT R9, R9, 0x7fffff, RZ, 0xc0, !PT ;  /* 0x007fffff09097812 */ /* 0x000fe400078ec0ff */
[----:B------:R-:W-:Y:S02]  /*20c0*/  ISETP.NE.AND P3, PT, R7, RZ, PT ;  /* 0x000000ff0700720c */ /* 0x000fe40003f65270 */
[----:B------:R-:W-:Y:S02]  /*20d0*/  LOP3.LUT R22, R9, 0x800000, RZ, 0xfc, !PT ;  /* 0x0080000009167812 */ /* 0x000fe400078efcff */
[----:B------:R-:W-:-:S02]  /*20e0*/  ISETP.NE.AND P1, PT, R7, RZ, PT ;  /* 0x000000ff0700720c */ /* 0x000fc40003f25270 */
[----:B------:R-:W-:Y:S02]  /*20f0*/  IADD3 R7, PT, PT, -R7, RZ, RZ ;  /* 0x000000ff07077210 */ /* 0x000fe40007ffe1ff */
[----:B------:R-:W-:Y:S02]  /*2100*/  SHF.L.U32 R21, R22, R21, RZ ;  /* 0x0000001516157219 */ /* 0x000fe400000006ff */
[----:B------:R-:W-:Y:S02]  /*2110*/  FSETP.NEU.FTZ.AND P0, PT, R20, R23, PT ;  /* 0x000000171400720b */ /* 0x000fe40003f1d000 */
[----:B------:R-:W-:Y:S02]  /*2120*/  SEL R7, R7, RZ, P3 ;  /* 0x000000ff07077207 */ /* 0x000fe40001800000 */
[----:B------:R-:W-:Y:S02]  /*2130*/  ISETP.NE.AND P1, PT, R21, RZ, P1 ;  /* 0x000000ff1500720c */ /* 0x000fe40000f25270 */
[----:B------:R-:W-:-:S02]  /*2140*/  SHF.R.U32.HI R22, RZ, R7, R22 ;  /* 0x00000007ff167219 */ /* 0x000fc40000011616 */
[----:B------:R-:W-:Y:S02]  /*2150*/  PLOP3.LUT P0, PT, P0, P1, PT, 0xf8, 0x8f ;  /* 0x00000000008f781c */ /* 0x000fe40000703f70 */
[----:B------:R-:W-:Y:S02]  /*2160*/  SHF.R.U32.HI R9, RZ, 0x1, R22 ;  /* 0x00000001ff097819 */ /* 0x000fe40000011616 */
[----:B------:R-:W-:-:S04]  /*2170*/  SEL R20, RZ, 0x1, !P0 ;  /* 0x00000001ff147807 */ /* 0x000fc80004000000 */
[----:B------:R-:W-:-:S04]  /*2180*/  LOP3.LUT R7, R20, 0x1, R9, 0xf8, !PT ;  /* 0x0000000114077812 */ /* 0x000fc800078ef809 */
[----:B------:R-:W-:-:S05]  /*2190*/  LOP3.LUT R22, R7, R22, RZ, 0xc0, !PT ;  /* 0x0000001607167212 */ /* 0x000fca00078ec0ff */
[----:B------:R-:W-:-:S05]  /*21a0*/  IMAD.IADD R9, R9, 0x1, R22 ;  /* 0x0000000109097824 */ /* 0x000fca00078e0216 */
[----:B------:R-:W-:Y:S01]  /*21b0*/  LOP3.LUT R0, R9, R0, RZ, 0xfc, !PT ;  /* 0x0000000009007212 */ /* 0x000fe200078efcff */
[----:B------:R-:W-:Y:S06]  /*21c0*/  BRA `(.L_x_54) ;  /* 0x0000000000107947 */ /* 0x000fec0003800000 */
.L_x_53:
[----:B------:R-:W-:-:S04]  /*21d0*/  LOP3.LUT R0, R0, 0x80000000, RZ, 0xc0, !PT ;  /* 0x8000000000007812 */ /* 0x000fc800078ec0ff */
[----:B------:R-:W-:Y:S01]  /*21e0*/  LOP3.LUT R0, R0, 0x7f800000, RZ, 0xfc, !PT ;  /* 0x7f80000000007812 */ /* 0x000fe200078efcff */
[----:B------:R-:W-:Y:S06]  /*21f0*/  BRA `(.L_x_54) ;  /* 0x0000000000047947 */ /* 0x000fec0003800000 */
.L_x_52:
[----:B------:R-:W-:-:S07]  /*2200*/  LEA R0, R9, R0, 0x17 ;  /* 0x0000000009007211 */ /* 0x000fce00078eb8ff */
.L_x_54:
[----:B------:R-:W-:Y:S05]  /*2210*/  BSYNC.RECONVERGENT B2 ;  /* 0x0000000000027941 */ /* 0x000fea0003800200 */
.L_x_51:
[----:B------:R-:W-:Y:S05]  /*2220*/  BRA `(.L_x_55) ;  /* 0x0000000000207947 */ /* 0x000fea0003800000 */
.L_x_50:
[----:B------:R-:W-:-:S04]  /*2230*/  LOP3.LUT R22, R22, 0x80000000, R27, 0x48, !PT ;  /* 0x8000000016167812 */ /* 0x000fc800078e481b */
[----:B------:R-:W-:Y:S01]  /*2240*/  LOP3.LUT R0, R22, 0x7f800000, RZ, 0xfc, !PT ;  /* 0x7f80000016007812 */ /* 0x000fe200078efcff */
[----:B------:R-:W-:Y:S06]  /*2250*/  BRA `(.L_x_55) ;  /* 0x0000000000147947 */ /* 0x000fec0003800000 */
.L_x_49:
[----:B------:R-:W-:Y:S01]  /*2260*/  LOP3.LUT R0, R22, 0x80000000, R27, 0x48, !PT ;  /* 0x8000000016007812 */ /* 0x000fe200078e481b */
[----:B------:R-:W-:Y:S06]  /*2270*/  BRA `(.L_x_55) ;  /* 0x00000000000c7947 */ /* 0x000fec0003800000 */
.L_x_48:
[----:B------:R-:W0:Y:S01]  /*2280*/  MUFU.RSQ R0, -QNAN ;  /* 0xffc0000000007908 */ /* 0x000e220000001400 */
[----:B------:R-:W-:Y:S05]  /*2290*/  BRA `(.L_x_55) ;  /* 0x0000000000047947 */ /* 0x000fea0003800000 */
.L_x_47:
[----:B------:R-:W-:-:S07]  /*22a0*/  FADD.FTZ R0, R27, R22 ;  /* 0x000000161b007221 */ /* 0x000fce0000010000 */
.L_x_55:
[----:B------:R-:W-:Y:S05]  /*22b0*/  BSYNC.RECONVERGENT B1 ;  /* 0x0000000000017941 */ /* 0x000fea0003800200 */
.L_x_45:
[----:B------:R-:W-:-:S04]  /*22c0*/  HFMA2 R9, -RZ, RZ, 0, 0 ;  /* 0x00000000ff097431 */ /* 0x000fc800000001ff */
[----:B0-----:R-:W-:Y:S05]  /*22d0*/  RET.REL.NODEC R8 `(_Z8pagerankPfPiS0_S_S_S0_i) ;  /* 0xffffffdc08487950 */ /* 0x001fea0003c3ffff */
.L_x_56:
[----:B------:R-:W-:-:S00]  /*22e0*/  BRA `(.L_x_56) ;  /* 0xfffffffc00fc7947 */ /* 0x000fc0000383ffff */
[----:B------:R-:W-:-:S00]  /*22f0*/  NOP ;  /* 0x0000000000007918 */ /* 0x000fc00000000000 */
        /* <DEDUP_REMOVED lines=8> */
.L_x_139:


//--------------------- .text._Z8pagerankPfS_S_Pii --------------------------
	.section	.text._Z8pagerankPfS_S_Pii,"ax",@progbits
	.align	128
        .global         _Z8pagerankPfS_S_Pii
        .type           _Z8pagerankPfS_S_Pii,@function
        .size           _Z8pagerankPfS_S_Pii,(.L_x_141 - _Z8pagerankPfS_S_Pii)
        .other          _Z8pagerankPfS_S_Pii,@"STO_CUDA_ENTRY STV_DEFAULT"
_Z8pagerankPfS_S_Pii:
.text._Z8pagerankPfS_S_Pii:
[----:B------:R-:W-:Y:S01]  /*0000*/  LDC R1, c[0x0][0x37c] ;  /* 0x0000df00ff017b82 */ /* 0x000fe20000000800 */
[----:B------:R-:W0:Y:S07]  /*0010*/  S2R R0, SR_TID.X ;  /* 0x0000000000007919 */ /* 0x000e2e0000002100 */
[----:B------:R-:W0:Y:S01]  /*0020*/  S2UR UR4, SR_CTAID.X ;  /* 0x00000000000479c3 */ /* 0x000e220000002500 */
[----:B------:R-:W1:Y:S07]  /*0030*/  LDCU UR5, c[0x0][0x3a0] ;  /* 0x00007400ff0577ac */ /* 0x000e6e0008000800 */
[----:B------:R-:W0:Y:S02]  /*0040*/  LDC R5, c[0x0][0x360] ;  /* 0x0000d800ff057b82 */ /* 0x000e240000000800 */
[----:B0-----:R-:W-:Y:S01]  /*0050*/  IMAD R5, R5, UR4, R0 ;  /* 0x0000000405057c24 */ /* 0x001fe2000f8e0200 */
[----:B-1----:R-:W-:-:S04]  /*0060*/  MOV R0, UR5 ;  /* 0x0000000500007c02 */ /* 0x002fc80008000f00 */
[----:B------:R-:W-:-:S13]  /*0070*/  ISETP.GE.AND P0, PT, R5, R0, PT ;  /* 0x000000000500720c */ /* 0x000fda0003f06270 */
[----:B------:R-:W-:Y:S05]  /*0080*/  @P0 EXIT ;  /* 0x000000000000094d */ /* 0x000fea0003800000 */
[----:B------:R-:W-:Y:S01]  /*0090*/  ISETP.GE.AND P0, PT, R0, 0x1, PT ;  /* 0x000000010000780c */ /* 0x000fe20003f06270 */
[----:B------:R-:W0:Y:S01]  /*00a0*/  LDCU.64 UR6, c[0x0][0x358] ;  /* 0x00006b00ff0677ac */ /* 0x000e220008000a00 */
[----:B------:R-:W-:-:S11]  /*00b0*/  CS2R R6, SRZ ;  /* 0x0000000000067805 */ /* 0x000fd6000001ff00 */
[----:B------:R-:W-:Y:S05]  /*00c0*/  @!P0 BRA `(.L_x_57) ;  /* 0x0000001400d88947 */ /* 0x000fea0003800000 */
[C---:B------:R-:W-:Y:S01]  /*00d0*/  ISETP.GE.U32.AND P0, PT, R0.reuse, 0x8, PT ;  /* 0x000000080000780c */ /* 0x040fe20003f06070 */
[----:B------:R-:W-:Y:S01]  /*00e0*/  HFMA2 R2, -RZ, RZ, 0, 0 ;  /* 0x00000000ff027431 */ /* 0x000fe200000001ff */
[----:B------:R-:W-:Y:S01]  /*00f0*/  LOP3.LUT R18, R0, 0x7, RZ, 0xc0, !PT ;  /* 0x0000000700127812 */ /* 0x000fe200078ec0ff */
[----:B------:R-:W-:-:S10]  /*0100*/  IMAD.MOV.U32 R4, RZ, RZ, RZ ;  /* 0x000000ffff047224 */ /* 0x000fd400078e00ff */
[----:B------:R-:W-:Y:S05]  /*0110*/  @!P0 BRA `(.L_x_58) ;  /* 0x0000000800e88947 */ /* 0x000fea0003800000 */
[----:B------:R-:W1:Y:S01]  /*0120*/  LDCU.64 UR4, c[0x0][0x388] ;  /* 0x00007100ff0477ac */ /* 0x000e620008000a00 */
[----:B------:R-:W2:Y:S01]  /*0130*/  LDC R19, c[0x0][0x3a0] ;  /* 0x0000e800ff137b82 */ /* 0x000ea20000000800 */
[----:B------:R-:W-:Y:S01]  /*0140*/  LOP3.LUT R2, R0, 0x7ffffff8, RZ, 0xc0, !PT ;  /* 0x7ffffff800027812 */ /* 0x000fe200078ec0ff */
[----:B------:R-:W-:Y:S01]  /*0150*/  IMAD.MOV.U32 R4, RZ, RZ, RZ ;  /* 0x000000ffff047224 */ /* 0x000fe200078e00ff */
[----:B------:R-:W-:-:S03]  /*0160*/  MOV R21, R5 ;  /* 0x0000000500157202 */ /* 0x000fc60000000f00 */
[----:B------:R-:W-:Y:S02]  /*0170*/  IMAD.MOV R20, RZ, RZ, -R2 ;  /* 0x000000ffff147224 */ /* 0x000fe400078e0a02 */
[----:B------:R-:W3:Y:S01]  /*0180*/  LDC.64 R16, c[0x0][0x380] ;  /* 0x0000e000ff107b82 */ /* 0x000ee20000000a00 */
[----:B-1----:R-:W-:-:S04]  /*0190*/  UIADD3 UR4, UP0, UPT, UR4, 0x10, URZ ;  /* 0x0000001004047890 */ /* 0x002fc8000ff1e0ff */
[----:B------:R-:W-:Y:S02]  /*01a0*/  UIADD3.X UR5, UPT, UPT, URZ, UR5, URZ, UP0, !UPT ;  /* 0x00000005ff057290 */ /* 0x000fe400087fe4ff */
[----:B------:R-:W-:-:S04]  /*01b0*/  MOV R10, UR4 ;  /* 0x00000004000a7c02 */ /* 0x000fc80008000f00 */
[----:B------:R-:W-:-:S07]  /*01c0*/  IMAD.U32 R11, RZ, RZ, UR5 ;  /* 0x00000005ff0b7e24 */ /* 0x000fce000f8e00ff */
.L_x_91:
[----:B---3--:R-:W-:-:S05]  /*01d0*/  IMAD.WIDE R14, R21, 0x4, R16 ;  /* 0x00000004150e7825 */ /* 0x008fca00078e0210 */
[----:B0-----:R-:W3:Y:S01]  /*01e0*/  LDG.E R8, desc[UR6][R14.64] ;  /* 0x000000060e087981 */ /* 0x001ee2000c1e1900 */
[----:B------:R-:W-:Y:S01]  /*01f0*/  IADD3 R20, PT, PT, R20, 0x8, RZ ;  /* 0x0000000814147810 */ /* 0x000fe20007ffe0ff */
[----:B------:R-:W-:Y:S03]  /*0200*/  BSSY.RECONVERGENT B2, `(.L_x_59) ;  /* 0x0000013000027945 */ /* 0x000fe60003800200 */
[----:B------:R-:W-:Y:S02]  /*0210*/  ISETP.NE.AND P2, PT, R20, RZ, PT ;  /* 0x000000ff1400720c */ /* 0x000fe40003f45270 */
[----:B---3--:R-:W-:-:S13]  /*0220*/  FSETP.GT.AND P0, PT, R8, RZ, PT ;  /* 0x000000ff0800720b */ /* 0x008fda0003f04000 */
[----:B------:R-:W-:Y:S05]  /*0230*/  @!P0 BRA `(.L_x_60) ;  /* 0x00000000003c8947 */ /* 0x000fea0003800000 */
[----:B------:R-:W3:Y:S01]  /*0240*/  LDG.E R3, desc[UR6][R10.64+-0x10] ;  /* 0xfffff0060a037981 */ /* 0x000ee2000c1e1900 */
[----:B------:R-:W0:Y:S01]  /*0250*/  MUFU.RCP R0, R8 ;  /* 0x0000000800007308 */ /* 0x000e220000001000 */
[----:B------:R-:W-:Y:S01]  /*0260*/  BSSY.RECONVERGENT B3, `(.L_x_61) ;  /* 0x000000b000037945 */ /* 0x000fe20003800200 */
[----:B0-----:R-:W-:-:S04]  /*0270*/  FFMA R7, -R8, R0, 1 ;  /* 0x3f80000008077423 */ /* 0x001fc80000000100 */
[----:B------:R-:W-:Y:S02]  /*0280*/  FFMA R0, R0, R7, R0 ;  /* 0x0000000700007223 */ /* 0x000fe40000000000 */
[----:B---3--:R-:W0:Y:S02]  /*0290*/  FCHK P0, R3, R8 ;  /* 0x0000000803007302 */ /* 0x008e240000000000 */
[----:B------:R-:W-:-:S04]  /*02a0*/  FFMA R7, R3, R0, RZ ;  /* 0x0000000003077223 */ /* 0x000fc800000000ff */
[----:B------:R-:W-:-:S04]  /*02b0*/  FFMA R6, -R8, R7, R3 ;  /* 0x0000000708067223 */ /* 0x000fc80000000103 */
[----:B------:R-:W-:Y:S01]  /*02c0*/  FFMA R0, R0, R6, R7 ;  /* 0x0000000600007223 */ /* 0x000fe20000000007 */
[----:B0-----:R-:W-:Y:S06]  /*02d0*/  @!P0 BRA `(.L_x_62) ;  /* 0x00000000000c8947 */ /* 0x001fec0003800000 */
[----:B------:R-:W-:Y:S01]  /*02e0*/  IMAD.MOV.U32 R0, RZ, RZ, R8 ;  /* 0x000000ffff007224 */ /* 0x000fe200078e0008 */
[----:B------:R-:W-:-:S07]  /*02f0*/  MOV R6, 0x310 ;  /* 0x0000031000067802 */ /* 0x000fce0000000f00 */
[----:B--2---:R-:W-:Y:S05]  /*0300*/  CALL.REL.NOINC `($__internal_3_$__cuda_sm3x_div_rn_noftz_f32_slowpath) ;  /* 0x0000001c00107944 */ /* 0x004fea0003c00000 */
.L_x_62:
[----:B------:R-:W-:Y:S05]  /*0310*/  BSYNC.RECONVERGENT B3 ;  /* 0x0000000000037941 */ /* 0x000fea0003800200 */
.L_x_61:
[----:B------:R-:W-:-:S07]  /*0320*/  FADD R4, R4, R0 ;  /* 0x0000000004047221 */ /* 0x000fce0000000000 */
.L_x_60:
[----:B------:R-:W-:Y:S05]  /*0330*/  BSYNC.RECONVERGENT B2 ;  /* 0x0000000000027941 */ /* 0x000fea0003800200 */
.L_x_59:
[----:B--2---:R-:W-:-:S05]  /*0340*/  IMAD.WIDE.U32 R6, R19, 0x4, R14 ;  /* 0x0000000413067825 */ /* 0x004fca00078e000e */
[----:B------:R-:W2:Y:S01]  /*0350*/  LDG.E R8, desc[UR6][R6.64] ;  /* 0x0000000606087981 */ /* 0x000ea2000c1e1900 */
[----:B------:R-:W-:Y:S01]  /*0360*/  BSSY.RECONVERGENT B2, `(.L_x_63) ;  /* 0x0000012000027945 */ /* 0x000fe20003800200 */
[----:B--2---:R-:W-:-:S13]  /*0370*/  FSETP.GT.AND P0, PT, R8, RZ, PT ;  /* 0x000000ff0800720b */ /* 0x004fda0003f04000 */
[----:B------:R-:W-:Y:S05]  /*0380*/  @!P0 BRA `(.L_x_64) ;  /* 0x00000000003c8947 */ /* 0x000fea0003800000 */
[----:B------:R-:W2:Y:S01]  /*0390*/  LDG.E R3, desc[UR6][R10.64+-0xc] ;  /* 0xfffff4060a037981 */ /* 0x000ea2000c1e1900 */
[----:B------:R-:W0:Y:S01]  /*03a0*/  MUFU.RCP R0, R8 ;  /* 0x0000000800007308 */ /* 0x000e220000001000 */
[----:B------:R-:W-:Y:S01]  /*03b0*/  BSSY.RECONVERGENT B3, `(.L_x_65) ;  /* 0x000000b000037945 */ /* 0x000fe20003800200 */
[----:B0-----:R-:W-:-:S04]  /*03c0*/  FFMA R7, -R8, R0, 1 ;  /* 0x3f80000008077423 */ /* 0x001fc80000000100 */
[----:B------:R-:W-:Y:S02]  /*03d0*/  FFMA R0, R0, R7, R0 ;  /* 0x0000000700007223 */ /* 0x000fe40000000000 */
[----:B--2---:R-:W0:Y:S02]  /*03e0*/  FCHK P0, R3, R8 ;  /* 0x0000000803007302 */ /* 0x004e240000000000 */
[----:B------:R-:W-:-:S04]  /*03f0*/  FFMA R7, R3, R0, RZ ;  /* 0x0000000003077223 */ /* 0x000fc800000000ff */
[----:B------:R-:W-:-:S04]  /*0400*/  FFMA R6, -R8, R7, R3 ;  /* 0x0000000708067223 */ /* 0x000fc80000000103 */
[----:B------:R-:W-:Y:S01]  /*0410*/  FFMA R0, R0, R6, R7 ;  /* 0x0000000600007223 */ /* 0x000fe20000000007 */
[----:B0-----:R-:W-:Y:S06]  /*0420*/  @!P0 BRA `(.L_x_66) ;  /* 0x00000000000c8947 */ /* 0x001fec0003800000 */
[----:B------:R-:W-:Y:S02]  /*0430*/  MOV R0, R8 ;  /* 0x0000000800007202 */ /* 0x000fe40000000f00 */
[----:B------:R-:W-:-:S07]  /*0440*/  MOV R6, 0x460 ;  /* 0x0000046000067802 */ /* 0x000fce0000000f00 */
[----:B------:R-:W-:Y:S05]  /*0450*/  CALL.REL.NOINC `($__internal_3_$__cuda_sm3x_div_rn_noftz_f32_slowpath) ;  /* 0x0000001800bc7944 */ /* 0x000fea0003c00000 */
.L_x_66:
[----:B------:R-:W-:Y:S05]  /*0460*/  BSYNC.RECONVERGENT B3 ;  /* 0x0000000000037941 */ /* 0x000fea0003800200 */
.L_x_65:
[----:B------:R-:W-:-:S07]  /*0470*/  FADD R4, R4, R0 ;  /* 0x0000000004047221 */ /* 0x000fce0000000000 */
.L_x_64:
[----:B------:R-:W-:Y:S05]  /*0480*/  BSYNC.RECONVERGENT B2 ;  /* 0x0000000000027941 */ /* 0x000fea0003800200 */
.L_x_63:
[----:B------:R-:W-:-:S05]  /*0490*/  IMAD.WIDE.U32 R6, R19, 0x8, R14 ;  /* 0x0000000813067825 */ /* 0x000fca00078e000e */
        /* <DEDUP_REMOVED lines=14> */
[----:B------:R-:W-:Y:S01]  /*0580*/  IMAD.MOV.U32 R0, RZ, RZ, R8 ;  /* 0x000000ffff007224 */ /* 0x000fe200078e0008 */
[----:B------:R-:W-:-:S07]  /*0590*/  MOV R6, 0x5b0 ;  /* 0x000005b000067802 */ /* 0x000fce0000000f00 */
[----:B------:R-:W-:Y:S05]  /*05a0*/  CALL.REL.NOINC `($__internal_3_$__cuda_sm3x_div_rn_noftz_f32_slowpath) ;  /* 0x0000001800687944 */ /* 0x000fea0003c00000 */
.L_x_70:
[----:B------:R-:W-:Y:S05]  /*05b0*/  BSYNC.RECONVERGENT B3 ;  /* 0x0000000000037941 */ /* 0x000fea0003800200 */
.L_x_69:
[----:B------:R-:W-:-:S07]  /*05c0*/  FADD R4, R4, R0 ;  /* 0x0000000004047221 */ /* 0x000fce0000000000 */
.L_x_68:
[----:B------:R-:W-:Y:S05]  /*05d0*/  BSYNC.RECONVERGENT B2 ;  /* 0x0000000000027941 */ /* 0x000fea0003800200 */
.L_x_67:
        /* <DEDUP_REMOVED lines=18> */
.L_x_74:
[----:B------:R-:W-:Y:S05]  /*0700*/  BSYNC.RECONVERGENT B3 ;  /* 0x0000000000037941 */ /* 0x000fea0003800200 */
.L_x_73:
[----:B------:R-:W-:-:S07]  /*0710*/  FADD R4, R4, R0 ;  /* 0x0000000004047221 */ /* 0x000fce0000000000 */
.L_x_72:
[----:B------:R-:W-:Y:S05]  /*0720*/  BSYNC.RECONVERGENT B2 ;  /* 0x0000000000027941 */ /* 0x000fea0003800200 */
.L_x_71:
        /* <DEDUP_REMOVED lines=18> */
.L_x_78:
[----:B------:R-:W-:Y:S05]  /*0850*/  BSYNC.RECONVERGENT B3 ;  /* 0x0000000000037941 */ /* 0x000fea0003800200 */
.L_x_77:
[----:B------:R-:W-:-:S07]  /*0860*/  FADD R4, R4, R0 ;  /* 0x0000000004047221 */ /* 0x000fce0000000000 */
.L_x_76:
[----:B------:R-:W-:Y:S05]  /*0870*/  BSYNC.RECONVERGENT B2 ;  /* 0x0000000000027941 */ /* 0x000fea0003800200 */
.L_x_75:
        /* <DEDUP_REMOVED lines=18> */
.L_x_82:
[----:B------:R-:W-:Y:S05]  /*09a0*/  BSYNC.RECONVERGENT B3 ;  /* 0x0000000000037941 */ /* 0x000fea0003800200 */
.L_x_81:
[----:B------:R-:W-:-:S07]  /*09b0*/  FADD R4, R4, R0 ;  /* 0x0000000004047221 */ /* 0x000fce0000000000 */
.L_x_80:
[----:B------:R-:W-:Y:S05]  /*09c0*/  BSYNC.RECONVERGENT B2 ;  /* 0x0000000000027941 */ /* 0x000fea0003800200 */
.L_x_79:
        /* <DEDUP_REMOVED lines=18> */
.L_x_86:
[----:B------:R-:W-:Y:S05]  /*0af0*/  BSYNC.RECONVERGENT B3 ;  /* 0x0000000000037941 */ /* 0x000fea0003800200 */
.L_x_85:
[----:B------:R-:W-:-:S07]  /*0b00*/  FADD R4, R4, R0 ;  /* 0x0000000004047221 */ /* 0x000fce0000000000 */
.L_x_84:
[----:B------:R-:W-:Y:S05]  /*0b10*/  BSYNC.RECONVERGENT B2 ;  /* 0x0000000000027941 */ /* 0x000fea0003800200 */
.L_x_83:
[----:B------:R-:W-:-:S06]  /*0b20*/  IMAD.WIDE.U32 R14, R19, 0x1c, R14 ;  /* 0x0000001c130e7825 */ /* 0x000fcc00078e000e */
        /* <DEDUP_REMOVED lines=17> */
.L_x_90:
[----:B------:R-:W-:Y:S05]  /*0c40*/  BSYNC.RECONVERGENT B3 ;  /* 0x0000000000037941 */ /* 0x000fea0003800200 */
.L_x_89:
[----:B------:R-:W-:-:S07]  /*0c50*/  FADD R4, R4, R0 ;  /* 0x0000000004047221 */ /* 0x000fce0000000000 */
.L_x_88:
[----:B------:R-:W-:Y:S05]  /*0c60*/  BSYNC.RECONVERGENT B2 ;  /* 0x0000000000027941 */ /* 0x000fea0003800200 */
.L_x_87:
[----:B------:R-:W-:Y:S01]  /*0c70*/  IADD3 R10, P0, PT, R10, 0x20, RZ ;  /* 0x000000200a0a7810 */ /* 0x000fe20007f1e0ff */
[----:B------:R-:W-:-:S03]  /*0c80*/  IMAD.MOV.U32 R0, RZ, RZ, R19 ;  /* 0x000000ffff007224 */ /* 0x000fc600078e0013 */
[----:B------:R-:W-:Y:S01]  /*0c90*/  IADD3.X R11, PT, PT, RZ, R11, RZ, P0, !PT ;  /* 0x0000000bff0b7210 */ /* 0x000fe200007fe4ff */
[----:B------:R-:W-:Y:S01]  /*0ca0*/  IMAD R21, R0, 0x8, R21 ;  /* 0x0000000800157824 */ /* 0x000fe200078e0215 */
[----:B------:R-:W-:Y:S07]  /*0cb0*/  @P2 BRA `(.L_x_91) ;  /* 0xfffffff400442947 */ /* 0x000fee000383ffff */
.L_x_58:
[----:B------:R-:W-:-:S13]  /*0cc0*/  ISETP.NE.AND P0, PT, R18, RZ, PT ;  /* 0x000000ff1200720c */ /* 0x000fda0003f05270 */
[----:B------:R-:W-:Y:S05]  /*0cd0*/  @!P0 BRA `(.L_x_92) ;  /* 0x0000000800c48947 */ /* 0x000fea0003800000 */
[----:B------:R-:W-:Y:S02]  /*0ce0*/  ISETP.GE.U32.AND P0, PT, R18, 0x4, PT ;  /* 0x000000041200780c */ /* 0x000fe40003f06070 */
[----:B------:R-:W-:-:S11]  /*0cf0*/  LOP3.LUT R16, R0, 0x3, RZ, 0xc0, !PT ;  /* 0x0000000300107812 */ /* 0x000fd600078ec0ff */
[----:B------:R-:W-:Y:S05]  /*0d00*/  @!P0 BRA `(.L_x_93) ;  /* 0x0000000400708947 */ /* 0x000fea0003800000 */
[----:B------:R-:W1:Y:S01]  /*0d10*/  LDC.64 R14, c[0x0][0x380] ;  /* 0x0000e000ff0e7b82 */ /* 0x000e620000000a00 */
[----:B------:R-:W-:-:S07]  /*0d20*/  IMAD R3, R2, R0, R5 ;  /* 0x0000000002037224 */ /* 0x000fce00078e0205 */
[----:B------:R-:W2:Y:S01]  /*0d30*/  LDC.64 R10, c[0x0][0x388] ;  /* 0x0000e200ff0a7b82 */ /* 0x000ea20000000a00 */
[----:B-1----:R-:W-:-:S05]  /*0d40*/  IMAD.WIDE R14, R3, 0x4, R14 ;  /* 0x00000004030e7825 */ /* 0x002fca00078e020e */
[----:B0-----:R-:W3:Y:S01]  /*0d50*/  LDG.E R8, desc[UR6][R14.64] ;  /* 0x000000060e087981 */ /* 0x001ee2000c1e1900 */
[----:B------:R-:W-:Y:S01]  /*0d60*/  BSSY.RECONVERGENT B2, `(.L_x_94) ;  /* 0x0000013000027945 */ /* 0x000fe20003800200 */
[----:B--2---:R-:W-:Y:S01]  /*0d70*/  IMAD.WIDE.U32 R10, R2, 0x4, R10 ;  /* 0x00000004020a7825 */ /* 0x004fe200078e000a */
[----:B---3--:R-:W-:-:S13]  /*0d80*/  FSETP.GT.AND P0, PT, R8, RZ, PT ;  /* 0x000000ff0800720b */ /* 0x008fda0003f04000 */
        /* <DEDUP_REMOVED lines=14> */
.L_x_97:
[----:B------:R-:W-:Y:S05]  /*0e70*/  BSYNC.RECONVERGENT B3 ;  /* 0x0000000000037941 */ /* 0x000fea0003800200 */
.L_x_96:
[----:B------:R-:W-:-:S07]  /*0e80*/  FADD R4, R4, R0 ;  /* 0x0000000004047221 */ /* 0x000fce0000000000 */
.L_x_95:
[----:B------:R-:W-:Y:S05]  /*0e90*/  BSYNC.RECONVERGENT B2 ;  /* 0x0000000000027941 */ /* 0x000fea0003800200 */
.L_x_94:
[----:B------:R-:W0:Y:S02]  /*0ea0*/  LDC R3, c[0x0][0x3a0] ;  /* 0x0000e800ff037b82 */ /* 0x000e240000000800 */
[----:B0-----:R-:W-:-:S05]  /*0eb0*/  IMAD.WIDE.U32 R14, R3, 0x4, R14 ;  /* 0x00000004030e7825 */ /* 0x001fca00078e000e */
        /* <DEDUP_REMOVED lines=17> */
.L_x_101:
[----:B------:R-:W-:Y:S05]  /*0fd0*/  BSYNC.RECONVERGENT B3 ;  /* 0x0000000000037941 */ /* 0x000fea0003800200 */
.L_x_100:
[----:B------:R-:W-:-:S07]  /*0fe0*/  FADD R4, R4, R0 ;  /* 0x0000000004047221 */ /* 0x000fce0000000000 */
.L_x_99:
[----:B------:R-:W-:Y:S05]  /*0ff0*/  BSYNC.RECONVERGENT B2 ;  /* 0x0000000000027941 */ /* 0x000fea0003800200 */
.L_x_98:
        /* <DEDUP_REMOVED lines=19> */
.L_x_105:
[----:B------:R-:W-:Y:S05]  /*1130*/  BSYNC.RECONVERGENT B3 ;  /* 0x0000000000037941 */ /* 0x000fea0003800200 */
.L_x_104:
[----:B------:R-:W-:-:S07]  /*1140*/  FADD R4, R4, R0 ;  /* 0x0000000004047221 */ /* 0x000fce0000000000 */
.L_x_103:
[----:B------:R-:W-:Y:S05]  /*1150*/  BSYNC.RECONVERGENT B2 ;  /* 0x0000000000027941 */ /* 0x000fea0003800200 */
.L_x_102:
[----:B------:R-:W0:Y:S02]  /*1160*/  LDC R3, c[0x0][0x3a0] ;  /* 0x0000e800ff037b82 */ /* 0x000e240000000800 */
[----:B0-----:R-:W-:-:S06]  /*1170*/  IMAD.WIDE.U32 R14, R3, 0x4, R14 ;  /* 0x00000004030e7825 */ /* 0x001fcc00078e000e */
        /* <DEDUP_REMOVED lines=17> */
.L_x_109:
[----:B------:R-:W-:Y:S05]  /*1290*/  BSYNC.RECONVERGENT B3 ;  /* 0x0000000000037941 */ /* 0x000fea0003800200 */
.L_x_108:
[----:B------:R-:W-:-:S07]  /*12a0*/  FADD R4, R4, R0 ;  /* 0x0000000004047221 */ /* 0x000fce0000000000 */
.L_x_107:
[----:B------:R-:W-:Y:S05]  /*12b0*/  BSYNC.RECONVERGENT B2 ;  /* 0x0000000000027941 */ /* 0x000fea0003800200 */
.L_x_106:
[----:B------:R-:W-:-:S07]  /*12c0*/  IADD3 R2, PT, PT, R2, 0x4, RZ ;  /* 0x0000000402027810 */ /* 0x000fce0007ffe0ff */
.L_x_93:
[----:B------:R-:W-:-:S13]  /*12d0*/  ISETP.NE.AND P0, PT, R16, RZ, PT ;  /* 0x000000ff1000720c */ /* 0x000fda0003f05270 */
[----:B------:R-:W-:Y:S05]  /*12e0*/  @!P0 BRA `(.L_x_92) ;  /* 0x0000000400408947 */ /* 0x000fea0003800000 */
[----:B------:R-:W-:-:S13]  /*12f0*/  ISETP.NE.AND P0, PT, R16, 0x1, PT ;  /* 0x000000011000780c */ /* 0x000fda0003f05270 */
[----:B------:R-:W-:Y:S05]  /*1300*/  @!P0 BRA `(.L_x_110) ;  /* 0x0000000000c48947 */ /* 0x000fea0003800000 */
[----:B------:R-:W1:Y:S01]  /*1310*/  LDC.64 R14, c[0x0][0x380] ;  /* 0x0000e000ff0e7b82 */ /* 0x000e620000000a00 */
[----:B------:R-:W2:Y:S07]  /*1320*/  LDCU UR4, c[0x0][0x3a0] ;  /* 0x00007400ff0477ac */ /* 0x000eae0008000800 */
[----:B------:R-:W3:Y:S01]  /*1330*/  LDC.64 R10, c[0x0][0x388] ;  /* 0x0000e200ff0a7b82 */ /* 0x000ee20000000a00 */
[----:B--2---:R-:W-:-:S04]  /*1340*/  IMAD R3, R2, UR4, R5 ;  /* 0x0000000402037c24 */ /* 0x004fc8000f8e0205 */
[----:B-1----:R-:W-:-:S05]  /*1350*/  IMAD.WIDE R14, R3, 0x4, R14 ;  /* 0x00000004030e7825 */ /* 0x002fca00078e020e */
[----:B0-----:R-:W2:Y:S01]  /*1360*/  LDG.E R8, desc[UR6][R14.64] ;  /* 0x000000060e087981 */ /* 0x001ea2000c1e1900 */
[----:B------:R-:W-:Y:S01]  /*1370*/  BSSY.RECONVERGENT B2, `(.L_x_111) ;  /* 0x0000013000027945 */ /* 0x000fe20003800200 */
[----:B---3--:R-:W-:Y:S01]  /*1380*/  IMAD.WIDE.U32 R10, R2, 0x4, R10 ;  /* 0x00000004020a7825 */ /* 0x008fe200078e000a */
        /* <DEDUP_REMOVED lines=15> */
.L_x_114:
[----:B------:R-:W-:Y:S05]  /*1480*/  BSYNC.RECONVERGENT B3 ;  /* 0x0000000000037941 */ /* 0x000fea0003800200 */
.L_x_113:
[----:B------:R-:W-:-:S07]  /*1490*/  FADD R4, R4, R0 ;  /* 0x0000000004047221 */ /* 0x000fce0000000000 */
.L_x_112:
[----:B------:R-:W-:Y:S05]  /*14a0*/  BSYNC.RECONVERGENT B2 ;  /* 0x0000000000027941 */ /* 0x000fea0003800200 */
.L_x_111:
        /* <DEDUP_REMOVED lines=19> */
.L_x_118:
[----:B------:R-:W-:Y:S05]  /*15e0*/  BSYNC.RECONVERGENT B3 ;  /* 0x0000000000037941 */ /* 0x000fea0003800200 */
.L_x_117:
[----:B------:R-:W-:-:S07]  /*15f0*/  FADD R4, R4, R0 ;  /* 0x0000000004047221 */ /* 0x000fce0000000000 */
.L_x_116:
[----:B------:R-:W-:Y:S05]  /*1600*/  BSYNC.RECONVERGENT B2 ;  /* 0x0000000000027941 */ /* 0x000fea0003800200 */
.L_x_115:
[----:B------:R-:W-:-:S07]  /*1610*/  VIADD R2, R2, 0x2 ;  /* 0x0000000202027836 */ /* 0x000fce0000000000 */
.L_x_110:
[----:B------:R-:W1:Y:S02]  /*1620*/  LDCU UR5, c[0x0][0x3a0] ;  /* 0x00007400ff0577ac */ /* 0x000e640008000800 */
[----:B-1----:R-:W-:-:S04]  /*1630*/  ULOP3.LUT UR4, UR5, 0x1, URZ, 0xc0, !UPT ;  /* 0x0000000105047892 */ /* 0x002fc8000f8ec0ff */
[----:B------:R-:W-:-:S09]  /*1640*/  UISETP.NE.U32.AND UP0, UPT, UR4, 0x1, UPT ;  /* 0x000000010400788c */ /* 0x000fd2000bf05070 */
[----:B------:R-:W-:Y:S05]  /*1650*/  BRA.U UP0, `(.L_x_92) ;  /* 0x0000000100647547 */ /* 0x000fea000b800000 */
[----:B------:R-:W1:Y:S01]  /*1660*/  LDC.64 R6, c[0x0][0x380] ;  /* 0x0000e000ff067b82 */ /* 0x000e620000000a00 */
[----:B------:R-:W-:-:S04]  /*1670*/  IMAD R3, R2, UR5, R5 ;  /* 0x0000000502037c24 */ /* 0x000fc8000f8e0205 */
[----:B-1----:R-:W-:-:S05]  /*1680*/  IMAD.WIDE R6, R3, 0x4, R6 ;  /* 0x0000000403067825 */ /* 0x002fca00078e0206 */
[----:B0-----:R-:W2:Y:S01]  /*1690*/  LDG.E R8, desc[UR6][R6.64] ;  /* 0x0000000606087981 */ /* 0x001ea2000c1e1900 */
[----:B------:R-:W-:Y:S01]  /*16a0*/  BSSY.RECONVERGENT B2, `(.L_x_92) ;  /* 0x0000014000027945 */ /* 0x000fe20003800200 */
[----:B--2---:R-:W-:-:S13]  /*16b0*/  FSETP.GT.AND P0, PT, R8, RZ, PT ;  /* 0x000000ff0800720b */ /* 0x004fda0003f04000 */
[----:B------:R-:W-:Y:S05]  /*16c0*/  @!P0 BRA `(.L_x_119) ;  /* 0x0000000000448947 */ /* 0x000fea0003800000 */
[----:B------:R-:W0:Y:S02]  /*16d0*/  LDC.64 R6, c[0x0][0x388] ;  /* 0x0000e200ff067b82 */ /* 0x000e240000000a00 */
[----:B0-----:R-:W-:-:S06]  /*16e0*/  IMAD.WIDE.U32 R2, R2, 0x4, R6 ;  /* 0x0000000402027825 */ /* 0x001fcc00078e0006 */
        /* <DEDUP_REMOVED lines=13> */
.L_x_121:
[----:B------:R-:W-:Y:S05]  /*17c0*/  BSYNC.RECONVERGENT B3 ;  /* 0x0000000000037941 */ /* 0x000fea0003800200 */
.L_x_120:
[----:B------:R-:W-:-:S07]  /*17d0*/  FADD R4, R4, R0 ;  /* 0x0000000004047221 */ /* 0x000fce0000000000 */
.L_x_119:
[----:B------:R-:W-:Y:S05]  /*17e0*/  BSYNC.RECONVERGENT B2 ;  /* 0x0000000000027941 */ /* 0x000fea0003800200 */
.L_x_92:
[----:B------:R-:W1:Y:S01]  /*17f0*/  F2F.F64.F32 R6, R4 ;  /* 0x0000000400067310 */ /* 0x000e620000201800 */
[----:B------:R-:W-:Y:S01]  /*1800*/  UMOV UR4, 0x33333333 ;  /* 0x3333333300047882 */ /* 0x000fe20000000000 */
[----:B------:R-:W-:Y:S02]  /*1810*/  UMOV UR5, 0x3feb3333 ;  /* 0x3feb333300057882 */ /* 0x000fe40000000000 */
[----:B-1----:R-:W-:-:S11]  /*1820*/  DMUL R6, R6, UR4 ;  /* 0x0000000406067c28 */ /* 0x002fd60008000000 */
.L_x_57:
[----:B------:R-:W1:Y:S01]  /*1830*/  LDCU UR4, c[0x0][0x3a0] ;  /* 0x00007400ff0477ac */ /* 0x000e620008000800 */
[----:B------:R-:W-:Y:S01]  /*1840*/  IMAD.MOV.U32 R2, RZ, RZ, 0x1 ;  /* 0x00000001ff027424 */ /* 0x000fe200078e00ff */
[----:B------:R-:W-:Y:S01]  /*1850*/  UMOV UR5, 0x3fc33333 ;  /* 0x3fc3333300057882 */ /* 0x000fe20000000000 */
[----:B-1----:R-:W1:Y:S01]  /*1860*/  I2F.F64 R8, UR4 ;  /* 0x0000000400087d12 */ /* 0x002e620008201c00 */
[----:B------:R-:W-:-:S07]  /*1870*/  UMOV UR4, 0x33333334 ;  /* 0x3333333400047882 */ /* 0x000fce0000000000 */
[----:B-1----:R-:W1:Y:S02]  /*1880*/  MUFU.RCP64H R3, R9 ;  /* 0x0000000900037308 */ /* 0x002e640000001800 */
[----:B-1----:R-:W-:-:S08]  /*1890*/  DFMA R10, -R8, R2, 1 ;  /* 0x3ff00000080a742b */ /* 0x002fd00000000102 */
        /* <DEDUP_REMOVED lines=11> */
[----:B0-----:R-:W-:Y:S05]  /*1950*/  CALL.REL.NOINC `($__internal_2_$__cuda_sm20_div_rn_f64_full) ;  /* 0x0000000000447944 */ /* 0x001fea0003c00000 */
[----:B------:R-:W-:Y:S01]  /*1960*/  MOV R2, R14 ;  /* 0x0000000e00027202 */ /* 0x000fe20000000f00 */
[----:B------:R-:W-:-:S07]  /*1970*/  IMAD.MOV.U32 R3, RZ, RZ, R15 ;  /* 0x000000ffff037224 */ /* 0x000fce00078e000f */
.L_x_122:
[----:B------:R-:W1:Y:S01]  /*1980*/  LDC.64 R8, c[0x0][0x390] ;  /* 0x0000e400ff087b82 */ /* 0x000e620000000a00 */
[----:B------:R-:W-:-:S07]  /*1990*/  DADD R6, R2, R6 ;  /* 0x0000000002067229 */ /* 0x000fce0000000006 */
[----:B------:R-:W2:Y:S03]  /*19a0*/  LDC.64 R10, c[0x0][0x398] ;  /* 0x0000e600ff0a7b82 */ /* 0x000ea60000000a00 */
[----:B------:R-:W0:Y:S01]  /*19b0*/  F2F.F32.F64 R7, R6 ;  /* 0x0000000600077310 */ /* 0x000e220000301000 */
[----:B-1----:R-:W-:-:S05]  /*19c0*/  IMAD.WIDE R8, R5, 0x4, R8 ;  /* 0x0000000405087825 */ /* 0x002fca00078e0208 */
[----:B0-----:R0:W-:Y:S01]  /*19d0*/  STG.E desc[UR6][R8.64], R7 ;  /* 0x0000000708007986 */ /* 0x0011e2000c101906 */
        /* <DEDUP_REMOVED lines=9> */
        .weak           $__internal_2_$__cuda_sm20_div_rn_f64_full
        .type           $__internal_2_$__cuda_sm20_div_rn_f64_full,@function
        .size           $__internal_2_$__cuda_sm20_div_rn_f64_full,($__internal_3_$__cuda_sm3x_div_rn_noftz_f32_slowpath - $__internal_2_$__cuda_sm20_div_rn_f64_full)
$__internal_2_$__cuda_sm20_div_rn_f64_full:
[C---:B------:R-:W-:Y:S01]  /*1a70*/  FSETP.GEU.AND P0, PT, |R9|.reuse, 1.469367938527859385e-39, PT ;  /* 0x001000000900780b */ /* 0x040fe20003f0e200 */
[----:B------:R-:W-:Y:S01]  /*1a80*/  IMAD.MOV.U32 R10, RZ, RZ, 0x1 ;  /* 0x00000001ff0a7424 */ /* 0x000fe200078e00ff */
[C---:B------:R-:W-:Y:S02]  /*1a90*/  LOP3.LUT R2, R9.reuse, 0x800fffff, RZ, 0xc0, !PT ;  /* 0x800fffff09027812 */ /* 0x040fe400078ec0ff */
[----:B------:R-:W-:Y:S02]  /*1aa0*/  LOP3.LUT R16, R9, 0x7ff00000, RZ, 0xc0, !PT ;  /* 0x7ff0000009107812 */ /* 0x000fe400078ec0ff */
[----:B------:R-:W-:Y:S02]  /*1ab0*/  LOP3.LUT R3, R2, 0x3ff00000, RZ, 0xfc, !PT ;  /* 0x3ff0000002037812 */ /* 0x000fe400078efcff */
[----:B------:R-:W-:Y:S01]  /*1ac0*/  MOV R2, R8 ;  /* 0x0000000800027202 */ /* 0x000fe20000000f00 */
[----:B------:R-:W-:Y:S01]  /*1ad0*/  IMAD.MOV.U32 R18, RZ, RZ, R16 ;  /* 0x000000ffff127224 */ /* 0x000fe200078e0010 */
[----:B------:R-:W-:-:S02]  /*1ae0*/  MOV R4, 0x1ca00000 ;  /* 0x1ca0000000047802 */ /* 0x000fc40000000f00 */
[----:B------:R-:W-:Y:S01]  /*1af0*/  ISETP.LE.U32.AND P1, PT, R16, 0x3fc00000, PT ;  /* 0x3fc000001000780c */ /* 0x000fe20003f23070 */
[----:B------:R-:W-:Y:S01]  /*1b00*/  @!P0 DMUL R2, R8, 8.98846567431157953865e+307 ;  /* 0x7fe0000008028828 */ /* 0x000fe20000000000 */
[----:B------:R-:W-:Y:S02]  /*1b10*/  MOV R19, 0x3fc00000 ;  /* 0x3fc0000000137802 */ /* 0x000fe40000000f00 */
        /* <DEDUP_REMOVED lines=12> */
[----:B------:R-:W-:Y:S01]  /*1be0*/  LOP3.LUT R11, R14, 0x33333, RZ, 0xfc, !PT ;  /* 0x000333330e0b7812 */ /* 0x000fe200078efcff */
[----:B------:R-:W-:-:S06]  /*1bf0*/  IMAD.MOV.U32 R10, RZ, RZ, 0x33333334 ;  /* 0x33333334ff0a7424 */ /* 0x000fcc00078e00ff */
[----:B------:R-:W-:-:S08]  /*1c00*/  DMUL R14, R12, R10 ;  /* 0x0000000a0c0e7228 */ /* 0x000fd00000000000 */
[----:B------:R-:W-:-:S08]  /*1c10*/  DFMA R16, R14, -R2, R10 ;  /* 0x800000020e10722b */ /* 0x000fd0000000000a */
[----:B------:R-:W-:Y:S01]  /*1c20*/  DFMA R12, R12, R16, R14 ;  /* 0x000000100c0c722b */ /* 0x000fe2000000000e */
[----:B------:R-:W-:Y:S10]  /*1c30*/  @P0 BRA `(.L_x_123) ;  /* 0x0000000000740947 */ /* 0x000ff40003800000 */
[----:B------:R-:W-:Y:S02]  /*1c40*/  LOP3.LUT R16, R9, 0x7ff00000, RZ, 0xc0, !PT ;  /* 0x7ff0000009107812 */ /* 0x000fe400078ec0ff */
[----:B------:R-:W-:Y:S02]  /*1c50*/  MOV R14, 0x3fc00000 ;  /* 0x3fc00000000e7802 */ /* 0x000fe40000000f00 */
[----:B------:R-:W-:Y:S01]  /*1c60*/  ISETP.LE.U32.AND P0, PT, R16, 0x3fc00000, PT ;  /* 0x3fc000001000780c */ /* 0x000fe20003f03070 */
[----:B------:R-:W-:Y:S01]  /*1c70*/  IMAD.MOV R15, RZ, RZ, -R16 ;  /* 0x000000ffff0f7224 */ /* 0x000fe200078e0a10 */
[----:B------:R-:W-:-:S04]  /*1c80*/  MOV R16, RZ ;  /* 0x000000ff00107202 */ /* 0x000fc80000000f00 */
[----:B------:R-:W-:Y:S02]  /*1c90*/  VIADDMNMX R14, R15, R14, 0xb9600000, !PT ;  /* 0xb96000000f0e7446 */ /* 0x000fe4000780010e */
[----:B------:R-:W-:Y:S02]  /*1ca0*/  SEL R15, R4, 0x63400000, !P0 ;  /* 0x63400000040f7807 */ /* 0x000fe40004000000 */
[----:B------:R-:W-:-:S04]  /*1cb0*/  VIMNMX R14, PT, PT, R14, 0x46a00000, PT ;  /* 0x46a000000e0e7848 */ /* 0x000fc80003fe0100 */
[----:B------:R-:W-:-:S05]  /*1cc0*/  IADD3 R4, PT, PT, R14, -R15, RZ ;  /* 0x8000000f0e047210 */ /* 0x000fca0007ffe0ff */
[----:B------:R-:W-:-:S06]  /*1cd0*/  VIADD R17, R4, 0x7fe00000 ;  /* 0x7fe0000004117836 */ /* 0x000fcc0000000000 */
        /* <DEDUP_REMOVED lines=9> */
[----:B------:R-:W-:Y:S01]  /*1d70*/  IADD3 R3, PT, PT, -R4, RZ, RZ ;  /* 0x000000ff04037210 */ /* 0x000fe20007ffe1ff */
[----:B------:R-:W-:-:S06]  /*1d80*/  IMAD.MOV.U32 R2, RZ, RZ, RZ ;  /* 0x000000ffff027224 */ /* 0x000fcc00078e00ff */
[----:B------:R-:W-:Y:S02]  /*1d90*/  DFMA R2, R14, -R2, R12 ;  /* 0x800000020e02722b */ /* 0x000fe4000000000c */
[----:B------:R-:W-:-:S04]  /*1da0*/  DMUL.RP R12, R12, R16 ;  /* 0x000000100c0c7228 */ /* 0x000fc80000008000 */
[----:B------:R-:W-:-:S04]  /*1db0*/  IADD3 R2, PT, PT, -R4, -0x43300000, RZ ;  /* 0xbcd0000004027810 */ /* 0x000fc80007ffe1ff */
[----:B------:R-:W-:Y:S02]  /*1dc0*/  FSETP.NEU.AND P0, PT, |R3|, R2, PT ;  /* 0x000000020300720b */ /* 0x000fe40003f0d200 */
[----:B------:R-:W-:Y:S02]  /*1dd0*/  LOP3.LUT R9, R13, R9, RZ, 0x3c, !PT ;  /* 0x000000090d097212 */ /* 0x000fe400078e3cff */
[----:B------:R-:W-:Y:S02]  /*1de0*/  FSEL R14, R12, R14, !P0 ;  /* 0x0000000e0c0e7208 */ /* 0x000fe40004000000 */
[----:B------:R-:W-:Y:S01]  /*1df0*/  FSEL R15, R9, R15, !P0 ;  /* 0x0000000f090f7208 */ /* 0x000fe20004000000 */
[----:B------:R-:W-:Y:S06]  /*1e00*/  BRA `(.L_x_124) ;  /* 0x0000000000447947 */ /* 0x000fec0003800000 */
.L_x_123:
[----:B------:R-:W-:-:S14]  /*1e10*/  DSETP.NAN.AND P0, PT, R8, R8, PT ;  /* 0x000000080800722a */ /* 0x000fdc0003f08000 */
[----:B------:R-:W-:Y:S05]  /*1e20*/  @P0 BRA `(.L_x_125) ;  /* 0x0000000000340947 */ /* 0x000fea0003800000 */
[----:B------:R-:W-:Y:S01]  /*1e30*/  ISETP.NE.AND P0, PT, R19, R18, PT ;  /* 0x000000121300720c */ /* 0x000fe20003f05270 */
[----:B------:R-:W-:Y:S01]  /*1e40*/  IMAD.MOV.U32 R15, RZ, RZ, -0x80000 ;  /* 0xfff80000ff0f7424 */ /* 0x000fe200078e00ff */
        /* <DEDUP_REMOVED lines=11> */
.L_x_125:
[----:B------:R-:W-:Y:S01]  /*1f00*/  LOP3.LUT R15, R9, 0x80000, RZ, 0xfc, !PT ;  /* 0x00080000090f7812 */ /* 0x000fe200078efcff */
[----:B------:R-:W-:-:S07]  /*1f10*/  IMAD.MOV.U32 R14, RZ, RZ, R8 ;  /* 0x000000ffff0e7224 */ /* 0x000fce00078e0008 */
.L_x_124:
[----:B------:R-:W-:Y:S01]  /*1f20*/  MOV R2, R0 ;  /* 0x0000000000027202 */ /* 0x000fe20000000f00 */
[----:B------:R-:W-:-:S04]  /*1f30*/  IMAD.MOV.U32 R3, RZ, RZ, 0x0 ;  /* 0x00000000ff037424 */ /* 0x000fc800078e00ff */
[----:B------:R-:W-:Y:S05]  /*1f40*/  RET.REL.NODEC R2 `(_Z8pagerankPfS_S_Pii) ;  /* 0xffffffe0022c7950 */ /* 0x000fea0003c3ffff */
        .weak           $__internal_3_$__cuda_sm3x_div_rn_noftz_f32_slowpath
        .type           $__internal_3_$__cuda_sm3x_div_rn_noftz_f32_slowpath,@function
        .size           $__internal_3_$__cuda_sm3x_div_rn_noftz_f32_slowpath,(.L_x_141 - $__internal_3_$__cuda_sm3x_div_rn_noftz_f32_slowpath)
$__internal_3_$__cuda_sm3x_div_rn_noftz_f32_slowpath:
        /* <DEDUP_REMOVED lines=34> */
.L_x_127:
        /* <DEDUP_REMOVED lines=51> */
.L_x_134:
[----:B------:R-:W-:-:S04]  /*24a0*/  LOP3.LUT R0, R0, 0x80000000, RZ, 0xc0, !PT ;  /* 0x8000000000007812 */ /* 0x000fc800078ec0ff */
[----:B------:R-:W-:Y:S01]  /*24b0*/  LOP3.LUT R0, R0, 0x7f800000, RZ, 0xfc, !PT ;  /* 0x7f80000000007812 */ /* 0x000fe200078efcff */
[----:B------:R-:W-:Y:S06]  /*24c0*/  BRA `(.L_x_135) ;  /* 0x0000000000047947 */ /* 0x000fec0003800000 */
.L_x_133:
[----:B------:R-:W-:-:S07]  /*24d0*/  LEA R0, R7, R0, 0x17 ;  /* 0x0000000007007211 */ /* 0x000fce00078eb8ff */
.L_x_135:
[----:B------:R-:W-:Y:S05]  /*24e0*/  BSYNC.RECONVERGENT B1 ;  /* 0x0000000000017941 */ /* 0x000fea0003800200 */
.L_x_132:
[----:B------:R-:W-:Y:S05]  /*24f0*/  BRA `(.L_x_136) ;  /* 0x0000000000207947 */ /* 0x000fea0003800000 */
.L_x_131:
[----:B------:R-:W-:-:S04]  /*2500*/  LOP3.LUT R0, R0, 0x80000000, R3, 0x48, !PT ;  /* 0x8000000000007812 */ /* 0x000fc800078e4803 */
[----:B------:R-:W-:Y:S01]  /*2510*/  LOP3.LUT R0, R0, 0x7f800000, RZ, 0xfc, !PT ;  /* 0x7f80000000007812 */ /* 0x000fe200078efcff */
[----:B------:R-:W-:Y:S06]  /*2520*/  BRA `(.L_x_136) ;  /* 0x0000000000147947 */ /* 0x000fec0003800000 */
.L_x_130:
[----:B------:R-:W-:Y:S01]  /*2530*/  LOP3.LUT R0, R0, 0x80000000, R3, 0x48, !PT ;  /* 0x8000000000007812 */ /* 0x000fe200078e4803 */
[----:B------:R-:W-:Y:S06]  /*2540*/  BRA `(.L_x_136) ;  /* 0x00000000000c7947 */ /* 0x000fec0003800000 */
.L_x_129:
[----:B------:R-:W0:Y:S01]  /*2550*/  MUFU.RSQ R0, -QNAN ;  /* 0xffc0000000007908 */ /* 0x000e220000001400 */
[----:B------:R-:W-:Y:S05]  /*2560*/  BRA `(.L_x_136) ;  /* 0x0000000000047947 */ /* 0x000fea0003800000 */
.L_x_128:
[----:B------:R-:W-:-:S07]  /*2570*/  FADD.FTZ R0, R3, R0 ;  /* 0x0000000003007221 */ /* 0x000fce0000010000 */
.L_x_136:
[----:B------:R-:W-:Y:S05]  /*2580*/  BSYNC.RECONVERGENT B0 ;  /* 0x0000000000007941 */ /* 0x000fea0003800200 */
.L_x_126:
[----:B------:R-:W-:-:S04]  /*2590*/  HFMA2 R7, -RZ, RZ, 0, 0 ;  /* 0x00000000ff077431 */ /* 0x000fc800000001ff */
[----:B0-----:R-:W-:Y:S05]  /*25a0*/  RET.REL.NODEC R6 `(_Z8pagerankPfS_S_Pii) ;  /* 0xffffffd806947950 */ /* 0x001fea0003c3ffff */
.L_x_137:
        /* <DEDUP_REMOVED lines=13> */
.L_x_141:


//--------------------- .nv.shared.reserved.0     --------------------------
	.section	.nv.shared.reserved.0,"aw",@nobits
	.weak		__nv_reservedSMEM_offset_0_alias
	.size		__nv_reservedSMEM_offset_0_alias, 0, 64
	.other		__nv_reservedSMEM_offset_0_alias,@"STO_CUDA_RESERVED_SHARED STV_DEFAULT"
__nv_reservedSMEM_offset_0_alias:
	.zero		0
	.zero		64


//--------------------- .nv.constant0._Z8pagerankPfPiS0_S_S_S0_i --------------------------
	.section	.nv.constant0._Z8pagerankPfPiS0_S_S_S0_i,"a",@progbits
	.sectionflags	@""
	.align	4
.nv.constant0._Z8pagerankPfPiS0_S_S_S0_i:
	.zero		948


//--------------------- .nv.constant0._Z8pagerankPfS_S_Pii --------------------------
	.section	.nv.constant0._Z8pagerankPfS_S_Pii,"a",@progbits
	.sectionflags	@""
	.align	4
.nv.constant0._Z8pagerankPfS_S_Pii:
	.zero		932


//--------------------- SYMBOLS --------------------------

	.type		.nv.reservedSmem.offset0,@object
	.size		.nv.reservedSmem.offset0,0x4
